	.target	sm_100a

	.elftype	@"ET_EXEC"


//--------------------- .note.nv.tkinfo           --------------------------
	.section	.note.nv.tkinfo,"",@"SHT_NOTE"
	.sectionflags	@"SHF_NOTE_NV_TKINFO"
	.tkinfo
        /*0018*/ 	.word	0x00000081
        /*0030*/ 	.string	""
        /*0030*/ 	.string	"ptxas-blackwell"
        /*0030*/ 	.string	"Cuda compilation tools, release 12.9, V12.9.86"
        /*0030*/ 	.string	"Build cuda_12.9.r12.9/compiler.36037853_0"
        /*0030*/ 	.string	"-v  -suppress-debug-info  -lineinfo  -arch sm_100a "



//--------------------- .note.nv.cuver            --------------------------
	.section	.note.nv.cuver,"",@"SHT_NOTE"
	.sectionflags	@"SHF_NOTE_NV_CUVER"
        /*0018*/ 	.short	0x0001
        /*001a*/ 	.short	0x0064
        /*001c*/ 	.short	0x0001
        /*001e*/ 	.short	0x0000
        /*0020*/ 	.short	0x0001
        /*0022*/ 	.short	0x0000


//--------------------- .nv.info                  --------------------------
	.section	.nv.info,"",@"SHT_CUDA_INFO"
	.align	4


	//----- nvinfo : EIATTR_REGCOUNT
	.align		4
        /*0000*/ 	.byte	0x04, 0x2f
        /*0002*/ 	.short	(.L_4 - .L_3)
	.align		4
.L_3:
        /*0004*/ 	.word	index@(matmul_kernel)
        /*0008*/ 	.word	0x000000f2


	//----- nvinfo : EIATTR_FRAME_SIZE
	.align		4
.L_4:
        /*000c*/ 	.byte	0x04, 0x11
        /*000e*/ 	.short	(.L_6 - .L_5)
	.align		4
.L_5:
        /*0010*/ 	.word	index@($__internal_2_$__cuda_sm10x_tcgen05_guardrail_trap_unallocated_columns_being_dealloced)
        /*0014*/ 	.word	0x00000000


	//----- nvinfo : EIATTR_FRAME_SIZE
	.align		4
.L_6:
        /*0018*/ 	.byte	0x04, 0x11
        /*001a*/ 	.short	(.L_8 - .L_7)
	.align		4
.L_7:
        /*001c*/ 	.word	index@($__internal_1_$__cuda_sm10x_tcgen05_guardrail_trap_phase_invalid_during_alloc)
        /*0020*/ 	.word	0x00000000


	//----- nvinfo : EIATTR_FRAME_SIZE
	.align		4
.L_8:
        /*0024*/ 	.byte	0x04, 0x11
        /*0026*/ 	.short	(.L_10 - .L_9)
	.align		4
.L_9:
        /*0028*/ 	.word	index@($__internal_0_$__cuda_sm10x_tcgen05_guardrail_trap_col_being_dealloced_not_returned_by_alloc)
        /*002c*/ 	.word	0x00000000


	//----- nvinfo : EIATTR_FRAME_SIZE
	.align		4
.L_10:
        /*0030*/ 	.byte	0x04, 0x11
        /*0032*/ 	.short	(.L_12 - .L_11)
	.align		4
.L_11:
        /*0034*/ 	.word	index@(matmul_kernel)
        /*0038*/ 	.word	0x00000000


	//----- nvinfo : EIATTR_MIN_STACK_SIZE
	.align		4
.L_12:
        /*003c*/ 	.byte	0x04, 0x12
        /*003e*/ 	.short	(.L_14 - .L_13)
	.align		4
.L_13:
        /*0040*/ 	.word	index@(matmul_kernel)
        /*0044*/ 	.word	0x00000000
.L_14:


//--------------------- .nv.info.matmul_kernel    --------------------------
	.section	.nv.info.matmul_kernel,"",@"SHT_CUDA_INFO"
	.sectionflags	@""
	.align	4


	//----- nvinfo : EIATTR_CUDA_API_VERSION
	.align		4
        /*0000*/ 	.byte	0x04, 0x37
        /*0002*/ 	.short	(.L_16 - .L_15)
.L_15:
        /*0004*/ 	.word	0x00000081


	//----- nvinfo : EIATTR_KPARAM_INFO
	.align		4
.L_16:
        /*0008*/ 	.byte	0x04, 0x17
        /*000a*/ 	.short	(.L_18 - .L_17)
.L_17:
        /*000c*/ 	.word	0x00000000
        /*0010*/ 	.short	0x000d
        /*0012*/ 	.short	0x0048
        /*0014*/ 	.byte	0x00, 0xf4, 0x21, 0x00


	//----- nvinfo : EIATTR_KPARAM_INFO
	.align		4
.L_18:
        /*0018*/ 	.byte	0x04, 0x17
        /*001a*/ 	.short	(.L_20 - .L_19)
.L_19:
        /*001c*/ 	.word	0x00000000
        /*0020*/ 	.short	0x000c
        /*0022*/ 	.short	0x0040
        /*0024*/ 	.byte	0x00, 0xf4, 0x21, 0x00


	//----- nvinfo : EIATTR_KPARAM_INFO
	.align		4
.L_20:
        /*0028*/ 	.byte	0x04, 0x17
        /*002a*/ 	.short	(.L_22 - .L_21)
.L_21:
        /*002c*/ 	.word	0x00000000
        /*0030*/ 	.short	0x000b
        /*0032*/ 	.short	0x0038
        /*0034*/ 	.byte	0x00, 0xf0, 0x11, 0x00


	//----- nvinfo : EIATTR_KPARAM_INFO
	.align		4
.L_22:
        /*0038*/ 	.byte	0x04, 0x17
        /*003a*/ 	.short	(.L_24 - .L_23)
.L_23:
        /*003c*/ 	.word	0x00000000
        /*0040*/ 	.short	0x000a
        /*0042*/ 	.short	0x0034
        /*0044*/ 	.byte	0x00, 0xf0, 0x11, 0x00


	//----- nvinfo : EIATTR_KPARAM_INFO
	.align		4
.L_24:
        /*0048*/ 	.byte	0x04, 0x17
        /*004a*/ 	.short	(.L_26 - .L_25)
.L_25:
        /*004c*/ 	.word	0x00000000
        /*0050*/ 	.short	0x0009
        /*0052*/ 	.short	0x0030
        /*0054*/ 	.byte	0x00, 0xf0, 0x11, 0x00


	//----- nvinfo : EIATTR_KPARAM_INFO
	.align		4
.L_26:
        /*0058*/ 	.byte	0x04, 0x17
        /*005a*/ 	.short	(.L_28 - .L_27)
.L_27:
        /*005c*/ 	.word	0x00000000
        /*0060*/ 	.short	0x0008
        /*0062*/ 	.short	0x002c
        /*0064*/ 	.byte	0x00, 0xf0, 0x11, 0x00


	//----- nvinfo : EIATTR_KPARAM_INFO
	.align		4
.L_28:
        /*0068*/ 	.byte	0x04, 0x17
        /*006a*/ 	.short	(.L_30 - .L_29)
.L_29:
        /*006c*/ 	.word	0x00000000
        /*0070*/ 	.short	0x0007
        /*0072*/ 	.short	0x0028
        /*0074*/ 	.byte	0x00, 0xf0, 0x11, 0x00


	//----- nvinfo : EIATTR_KPARAM_INFO
	.align		4
.L_30:
        /*0078*/ 	.byte	0x04, 0x17
        /*007a*/ 	.short	(.L_32 - .L_31)
.L_31:
        /*007c*/ 	.word	0x00000000
        /*0080*/ 	.short	0x0006
        /*0082*/ 	.short	0x0024
        /*0084*/ 	.byte	0x00, 0xf0, 0x11, 0x00


	//----- nvinfo : EIATTR_KPARAM_INFO
	.align		4
.L_32:
        /*0088*/ 	.byte	0x04, 0x17
        /*008a*/ 	.short	(.L_34 - .L_33)
.L_33:
        /*008c*/ 	.word	0x00000000
        /*0090*/ 	.short	0x0005
        /*0092*/ 	.short	0x0020
        /*0094*/ 	.byte	0x00, 0xf0, 0x11, 0x00


	//----- nvinfo : EIATTR_KPARAM_INFO
	.align		4
.L_34:
        /*0098*/ 	.byte	0x04, 0x17
        /*009a*/ 	.short	(.L_36 - .L_35)
.L_35:
        /*009c*/ 	.word	0x00000000
        /*00a0*/ 	.short	0x0004
        /*00a2*/ 	.short	0x001c
        /*00a4*/ 	.byte	0x00, 0xf0, 0x11, 0x00


	//----- nvinfo : EIATTR_KPARAM_INFO
	.align		4
.L_36:
        /*00a8*/ 	.byte	0x04, 0x17
        /*00aa*/ 	.short	(.L_38 - .L_37)
.L_37:
        /*00ac*/ 	.word	0x00000000
        /*00b0*/ 	.short	0x0003
        /*00b2*/ 	.short	0x0018
        /*00b4*/ 	.byte	0x00, 0xf0, 0x11, 0x00


	//----- nvinfo : EIATTR_KPARAM_INFO
	.align		4
.L_38:
        /*00b8*/ 	.byte	0x04, 0x17
        /*00ba*/ 	.short	(.L_40 - .L_39)
.L_39:
        /*00bc*/ 	.word	0x00000000
        /*00c0*/ 	.short	0x0002
        /*00c2*/ 	.short	0x0010
        /*00c4*/ 	.byte	0x00, 0xf4, 0x21, 0x00


	//----- nvinfo : EIATTR_KPARAM_INFO
	.align		4
.L_40:
        /*00c8*/ 	.byte	0x04, 0x17
        /*00ca*/ 	.short	(.L_42 - .L_41)
.L_41:
        /*00cc*/ 	.word	0x00000000
        /*00d0*/ 	.short	0x0001
        /*00d2*/ 	.short	0x0008
        /*00d4*/ 	.byte	0x00, 0xf4, 0x21, 0x00


	//----- nvinfo : EIATTR_KPARAM_INFO
	.align		4
.L_42:
        /*00d8*/ 	.byte	0x04, 0x17
        /*00da*/ 	.short	(.L_44 - .L_43)
.L_43:
        /*00dc*/ 	.word	0x00000000
        /*00e0*/ 	.short	0x0000
        /*00e2*/ 	.short	0x0000
        /*00e4*/ 	.byte	0x00, 0xf4, 0x21, 0x00


	//----- nvinfo : EIATTR_AT_ENTRY_FRAGMENTS
	.align		4
.L_44:
        /*00e8*/ 	.byte	0x04, 0x4f
        /*00ea*/ 	.short	(.L_46 - .L_45)


	//   ....[0]....
.L_45:
        /*00ec*/ 	.word	0x00000004


	//----- nvinfo : EIATTR_RESERVED_SMEM_USED
	.align		4
.L_46:
        /*00f0*/ 	.byte	0x01, 0x41
	.zero		2


	//----- nvinfo : EIATTR_SPARSE_MMA_MASK
	.align		4
        /*00f4*/ 	.byte	0x03, 0x50
        /*00f6*/ 	.short	0x0000


	//----- nvinfo : EIATTR_TCGEN05_1CTA_USED
	.align		4
        /*00f8*/ 	.byte	0x01, 0x51
	.zero		2


	//----- nvinfo : EIATTR_MAXREG_COUNT
	.align		4
        /*00fc*/ 	.byte	0x03, 0x1b
        /*00fe*/ 	.short	0x00ff


	//----- nvinfo : EIATTR_NUM_BARRIERS
	.align		4
        /*0100*/ 	.byte	0x02, 0x4c
        /*0102*/ 	.byte	0x01
	.zero		1


	//----- nvinfo : EIATTR_INT_WARP_WIDE_INSTR_OFFSETS
	.align		4
        /*0104*/ 	.byte	0x04, 0x31
        /*0106*/ 	.short	(.L_48 - .L_47)


	//   ....[0]....
.L_47:
        /*0108*/ 	.word	0x00002010


	//   ....[1]....
        /*010c*/ 	.word	0x00002030


	//   ....[2]....
        /*0110*/ 	.word	0x00002100


	//   ....[3]....
        /*0114*/ 	.word	0x0000a210


	//   ....[4]....
        /*0118*/ 	.word	0x0000a260


	//----- nvinfo : EIATTR_COOP_GROUP_MASK_REGIDS
	.align		4
.L_48:
        /*011c*/ 	.byte	0x04, 0x29
        /*011e*/ 	.short	(.L_50 - .L_49)


	//   ....[0]....
.L_49:
        /*0120*/ 	.word	0xffffffff


	//   ....[1]....
        /*0124*/ 	.word	0xffffffff


	//   ....[2]....
        /*0128*/ 	.word	0xffffffff


	//   ....[3]....
        /*012c*/ 	.word	0xffffffff


	//----- nvinfo : EIATTR_COOP_GROUP_INSTR_OFFSETS
	.align		4
.L_50:
        /*0130*/ 	.byte	0x04, 0x28
        /*0132*/ 	.short	(.L_52 - .L_51)


	//   ....[0]....
.L_51:
        /*0134*/ 	.word	0x00000060


	//   ....[1]....
        /*0138*/ 	.word	0x00000320


	//   ....[2]....
        /*013c*/ 	.word	0x0000a0a0


	//   ....[3]....
        /*0140*/ 	.word	0x0000a310


	//----- nvinfo : EIATTR_VRC_CTA_INIT_COUNT
	.align		4
.L_52:
        /*0144*/ 	.byte	0x02, 0x4a
        /*0146*/ 	.byte	0x80
	.zero		1


	//----- nvinfo : EIATTR_MBARRIER_INSTR_OFFSETS
	.align		4
        /*0148*/ 	.byte	0x04, 0x39
        /*014a*/ 	.short	(.L_54 - .L_53)


	//   ....[0]....
.L_53:
        /*014c*/ 	.word	0x00002140
        /*0150*/ 	.word	0x000000ff
        /*0154*/ 	.word	0x00000000
        /*0158*/ 	.short	0x0100
        /*015a*/ 	.byte	0x0c
	.zero		1


	//   ....[1]....
        /*015c*/ 	.word	0x00002200
        /*0160*/ 	.word	0x000000ff
        /*0164*/ 	.word	0x00014008
        /*0168*/ 	.short	0x0100
        /*016a*/ 	.byte	0x0a
	.zero		1


	//   ....[2]....
        /*016c*/ 	.word	0x00007090
        /*0170*/ 	.word	0x000000ff
        /*0174*/ 	.word	0x00000000
        /*0178*/ 	.short	0x010a
        /*017a*/ 	.byte	0x0c
	.zero		1


	//   ....[3]....
        /*017c*/ 	.word	0x00008890
        /*0180*/ 	.word	0x000000ff
        /*0184*/ 	.word	0x00000000
        /*0188*/ 	.short	0x010a
        /*018a*/ 	.byte	0x0c
	.zero		1


	//   ....[4]....
        /*018c*/ 	.word	0x00008a00
        /*0190*/ 	.word	0x000000ff
        /*0194*/ 	.word	0x00014000
        /*0198*/ 	.short	0x0108
        /*019a*/ 	.byte	0x0a
	.zero		1


	//   ....[5]....
        /*019c*/ 	.word	0x00008b50
        /*01a0*/ 	.word	0x000000ff
        /*01a4*/ 	.word	0x00014008
        /*01a8*/ 	.short	0x0108
        /*01aa*/ 	.byte	0x0a
	.zero		1


	//   ....[6]....
        /*01ac*/ 	.word	0x0000a330
        /*01b0*/ 	.word	0x000000ff
        /*01b4*/ 	.word	0x00000000
        /*01b8*/ 	.short	0x010a
        /*01ba*/ 	.byte	0x0c
	.zero		1


	//   ....[7]....
        /*01bc*/ 	.word	0x0000a360
        /*01c0*/ 	.word	0x000000ff
        /*01c4*/ 	.word	0x00000000
        /*01c8*/ 	.short	0x010a
        /*01ca*/ 	.byte	0x0c
	.zero		1


	//----- nvinfo : EIATTR_NUM_MBARRIERS
	.align		4
.L_54:
        /*01cc*/ 	.byte	0x03, 0x38
        /*01ce*/ 	.short	0x0002


	//----- nvinfo : EIATTR_EXIT_INSTR_OFFSETS
	.align		4
        /*01d0*/ 	.byte	0x04, 0x1c
        /*01d2*/ 	.short	(.L_56 - .L_55)


	//   ....[0]....
.L_55:
        /*01d4*/ 	.word	0x0000a320


	//----- nvinfo : EIATTR_REQNTID
	.align		4
.L_56:
        /*01d8*/ 	.byte	0x04, 0x10
        /*01da*/ 	.short	(.L_58 - .L_57)
.L_57:
        /*01dc*/ 	.word	0x00000080
        /*01e0*/ 	.word	0x00000001
        /*01e4*/ 	.word	0x00000001


	//----- nvinfo : EIATTR_CRS_STACK_SIZE
	.align		4
.L_58:
        /*01e8*/ 	.byte	0x04, 0x1e
        /*01ea*/ 	.short	(.L_60 - .L_59)
.L_59:
        /*01ec*/ 	.word	0x00000000


	//----- nvinfo : EIATTR_CBANK_PARAM_SIZE
	.align		4
.L_60:
        /*01f0*/ 	.byte	0x03, 0x19
        /*01f2*/ 	.short	0x0050


	//----- nvinfo : EIATTR_PARAM_CBANK
	.align		4
        /*01f4*/ 	.byte	0x04, 0x0a
        /*01f6*/ 	.short	(.L_62 - .L_61)
	.align		4
.L_61:
        /*01f8*/ 	.word	index@(.nv.constant0.matmul_kernel)
        /*01fc*/ 	.short	0x0380
        /*01fe*/ 	.short	0x0050


	//----- nvinfo : EIATTR_SW_WAR
	.align		4
.L_62:
        /*0200*/ 	.byte	0x04, 0x36
        /*0202*/ 	.short	(.L_64 - .L_63)
.L_63:
        /*0204*/ 	.word	0x00000008
.L_64:


//--------------------- .nv.compat                --------------------------
	.section	.nv.compat,"",@"SHT_CUDA_COMPAT_INFO"
	.align	4
        /*0000*/ 	.byte	0x02, 0x02, 0x02, 0x00, 0x02, 0x05, 0x05, 0x00, 0x02, 0x03, 0x00, 0x00, 0x02, 0x06, 0x01, 0x00


//--------------------- .nv.callgraph             --------------------------
	.section	.nv.callgraph,"",@"SHT_CUDA_CALLGRAPH"
	.align	4
	.sectionentsize	8
	.align		4
        /*0000*/ 	.word	0x00000000
	.align		4
        /*0004*/ 	.word	0xffffffff
	.align		4
        /*0008*/ 	.word	0x00000000
	.align		4
        /*000c*/ 	.word	0xfffffffe
	.align		4
        /*0010*/ 	.word	0x00000000
	.align		4
        /*0014*/ 	.word	0xfffffffd
	.align		4
        /*0018*/ 	.word	0x00000000
	.align		4
        /*001c*/ 	.word	0xfffffffc


//--------------------- .text.matmul_kernel       --------------------------
	.section	.text.matmul_kernel,"ax",@progbits
	.align	128
        .global         matmul_kernel
        .type           matmul_kernel,@function
        .size           matmul_kernel,(.L_x_21 - matmul_kernel)
        .other          matmul_kernel,@"STO_CUDA_ENTRY STV_DEFAULT"
matmul_kernel:
.text.matmul_kernel:
[----:B------:R-:W1:Y:S01]  /*0000*/  LDC R1, c[0x0][0x37c] ;  /* 0x0000df00ff017b82 */ /* 0x000e620000000800 */
[----:B------:R-:W2:Y:S02]  /*0010*/  S2R R126, SR_TID.X ;  /* 0x00000000007e7919 */ /* 0x000ea40000002100 */
[----:B--2---:R-:W-:-:S13]  /*0020*/  ISETP.GE.U32.AND P0, PT, R126, 0x20, PT ;  /* 0x000000207e00780c */ /* 0x004fda0003f06070 */
[----:B------:R-:W-:Y:S02]  /*0030*/  VOTEU.ANY UP0, P0 ;  /* 0x0000000000ff7886 */ /* 0x000fe40000000100 */
[----:B-1----:R-:W-:Y:S05]  /*0040*/  BRA.U UP0, `(.L_x_0) ;  /* 0x0000000100b87547 */ /* 0x002fea000b800000 */
[----:B------:R-:W1:Y:S01]  /*0050*/  S2UR UR6, SR_CgaCtaId ;  /* 0x00000000000679c3 */ /* 0x000e620000008800 */
[----:B------:R-:W-:Y:S01]  /*0060*/  NOP ;  /* 0x0000000000007918 */ /* 0x000fe20000000000 */
[----:B------:R-:W-:Y:S02]  /*0070*/  UMOV UR4, 0x40 ;  /* 0x0000004000047882 */ /* 0x000fe40000000000 */
[----:B-1----:R-:W-:-:S09]  /*0080*/  ULEA UR4, UR6, UR4, 0x18 ;  /* 0x0000000406047291 */ /* 0x002fd2000f8ec0ff */
[----:B------:R-:W1:Y:S01]  /*0090*/  LDS.U8 R0, [UR4] ;  /* 0x00000004ff007984 */ /* 0x000e620008000000 */
[----:B------:R-:W-:Y:S02]  /*00a0*/  UMOV UR4, 0x400 ;  /* 0x0000040000047882 */ /* 0x000fe40000000000 */
[----:B------:R-:W-:Y:S01]  /*00b0*/  ULEA UR4, UR6, UR4, 0x18 ;  /* 0x0000000406047291 */ /* 0x000fe2000f8ec0ff */
[----:B-1----:R-:W-:-:S13]  /*00c0*/  ISETP.NE.AND P0, PT, R0, RZ, PT ;  /* 0x000000ff0000720c */ /* 0x002fda0003f05270 */
[----:B------:R-:W-:Y:S05]  /*00d0*/  @P0 BRA `(.L_x_1) ;  /* 0x00000000007c0947 */ /* 0x000fea0003800000 */
[----:B------:R-:W-:-:S13]  /*00e0*/  ELECT P0, URZ, PT ;  /* 0x0000000000ff782f */ /* 0x000fda0003800000 */
[----:B------:R-:W-:Y:S05]  /*00f0*/  @!P0 BRA `(.L_x_2) ;  /* 0x0000000000848947 */ /* 0x000fea0003800000 */
[----:B------:R-:W-:Y:S01]  /*0100*/  UMOV UR5, 0x4 ;  /* 0x0000000400057882 */ /* 0x000fe20000000000 */
[----:B------:R-:W-:Y:S02]  /*0110*/  IMAD.MOV.U32 R4, RZ, RZ, 0x1 ;  /* 0x00000001ff047424 */ /* 0x000fe400078e00ff */
[----:B------:R-:W-:Y:S02]  /*0120*/  IMAD.MOV.U32 R5, RZ, RZ, 0xf ;  /* 0x0000000fff057424 */ /* 0x000fe400078e00ff */
[----:B------:R-:W-:Y:S04]  /*0130*/  DEPBAR.LE SB1, 0x36 ;  /* 0x00009d800000791a */ /* 0x000fe80000000000 */
[----:B------:R-:W1:Y:S02]  /*0140*/  UTCATOMSWS.FIND_AND_SET.ALIGN UP1, UR5, UR5 ;  /* 0x00000005000575e3 */ /* 0x000e640008020800 */
[----:B-1----:R-:W-:-:S04]  /*0150*/  PLOP3.LUT P0, PT, PT, PT, UP1, 0x80, 0x8 ;  /* 0x000000000008781c */ /* 0x002fc80003f0f018 */
[----:B------:R-:W-:-:S04]  /*0160*/  SEL R0, RZ, 0xffffffff, !P0 ;  /* 0xffffffffff007807 */ /* 0x000fc80004000000 */
[----:B------:R-:W-:Y:S01]  /*0170*/  ISETP.NE.AND P0, PT, R0, RZ, PT ;  /* 0x000000ff0000720c */ /* 0x000fe20003f05270 */
[----:B------:R-:W-:-:S12]  /*0180*/  IMAD.U32 R0, RZ, RZ, UR5 ;  /* 0x00000005ff007e24 */ /* 0x000fd8000f8e00ff */
[----:B------:R-:W-:Y:S05]  /*0190*/  @P0 BRA `(.L_x_3) ;  /* 0x0000000000240947 */ /* 0x000fea0003800000 */
.L_x_4:
[----:B------:R-:W-:Y:S05]  /*01a0*/  NANOSLEEP 0x64 ;  /* 0x000000640000795d */ /* 0x000fea0003800000 */
[----:B------:R-:W-:-:S05]  /*01b0*/  UMOV UR5, 0x4 ;  /* 0x0000000400057882 */ /* 0x000fca0000000000 */
[----:B------:R-:W-:Y:S04]  /*01c0*/  DEPBAR.LE SB1, 0x36 ;  /* 0x00009d800000791a */ /* 0x000fe80000000000 */
[----:B------:R-:W1:Y:S02]  /*01d0*/  UTCATOMSWS.FIND_AND_SET.ALIGN UP1, UR5, UR5 ;  /* 0x00000005000575e3 */ /* 0x000e640008020800 */
[----:B-1----:R-:W-:-:S04]  /*01e0*/  PLOP3.LUT P0, PT, PT, PT, UP1, 0x80, 0x8 ;  /* 0x000000000008781c */ /* 0x002fc80003f0f018 */
[----:B------:R-:W-:-:S04]  /*01f0*/  SEL R0, RZ, 0xffffffff, !P0 ;  /* 0xffffffffff007807 */ /* 0x000fc80004000000 */
[----:B------:R-:W-:Y:S01]  /*0200*/  ISETP.NE.AND P0, PT, R0, RZ, PT ;  /* 0x000000ff0000720c */ /* 0x000fe20003f05270 */
[----:B------:R-:W-:-:S12]  /*0210*/  IMAD.U32 R0, RZ, RZ, UR5 ;  /* 0x00000005ff007e24 */ /* 0x000fd8000f8e00ff */
[----:B------:R-:W-:Y:S05]  /*0220*/  @!P0 BRA `(.L_x_4) ;  /* 0xfffffffc00dc8947 */ /* 0x000fea000383ffff */
.L_x_3:
[C---:B------:R-:W-:Y:S01]  /*0230*/  VIADD R3, R0.reuse, 0x10 ;  /* 0x0000001000037836 */ /* 0x040fe20000000000 */
[----:B------:R-:W-:Y:S01]  /*0240*/  UMOV UR5, 0x50 ;  /* 0x0000005000057882 */ /* 0x000fe20000000000 */
[----:B------:R-:W-:Y:S01]  /*0250*/  SHF.L.U32 R2, R5, R0, RZ ;  /* 0x0000000005027219 */ /* 0x000fe200000006ff */
[----:B------:R-:W-:Y:S01]  /*0260*/  ULEA UR5, UR6, UR5, 0x18 ;  /* 0x0000000506057291 */ /* 0x000fe2000f8ec0ff */
[----:B------:R-:W-:Y:S01]  /*0270*/  IMAD.SHL.U32 R0, R0, 0x20, RZ ;  /* 0x0000002000007824 */ /* 0x000fe200078e00ff */
[----:B------:R-:W-:-:S04]  /*0280*/  SHF.L.U32 R3, R4, R3, RZ ;  /* 0x0000000304037219 */ /* 0x000fc800000006ff */
[----:B------:R-:W-:-:S05]  /*0290*/  LOP3.LUT R2, R3, R2, RZ, 0xfc, !PT ;  /* 0x0000000203027212 */ /* 0x000fca00078efcff */
[----:B------:R1:W-:Y:S04]  /*02a0*/  ATOMS.OR RZ, [UR5], R2 ;  /* 0x00000002ffff798c */ /* 0x0003e8000b000005 */
[----:B------:R1:W-:Y:S01]  /*02b0*/  STS [UR4], R0 ;  /* 0x00000000ff007988 */ /* 0x0003e20008000804 */
[----:B------:R-:W-:Y:S05]  /*02c0*/  BRA `(.L_x_2) ;  /* 0x0000000000107947 */ /* 0x000fea0003800000 */
.L_x_1:
[----:B------:R-:W-:Y:S01]  /*02d0*/  IMAD.MOV.U32 R0, RZ, RZ, -0x1 ;  /* 0xffffffffff007424 */ /* 0x000fe200078e00ff */
[----:B------:R-:W-:-:S04]  /*02e0*/  MOV R2, 0x310 ;  /* 0x0000031000027802 */ /* 0x000fc80000000f00 */
[----:B------:R1:W-:Y:S03]  /*02f0*/  STS [UR4], R0 ;  /* 0x00000000ff007988 */ /* 0x0003e60008000804 */
[----:B-1----:R-:W-:Y:S05]  /*0300*/  CALL.REL.NOINC `($__internal_1_$__cuda_sm10x_tcgen05_guardrail_trap_phase_invalid_during_alloc) ;  /* 0x000000a0002c7944 */ /* 0x002fea0003c00000 */
.L_x_2:
[----:B------:R-:W-:Y:S05]  /*0310*/  WARPSYNC.ALL ;  /* 0x0000000000007948 */ /* 0x000fea0003800000 */
[----:B------:R-:W-:Y:S01]  /*0320*/  NOP ;  /* 0x0000000000007918 */ /* 0x000fe20000000000 */
.L_x_0:
[----:B------:R-:W2:Y:S01]  /*0330*/  LDC.64 R26, c[0x0][0x398] ;  /* 0x0000e600ff1a7b82 */ /* 0x000ea20000000a00 */
[----:B------:R-:W3:Y:S01]  /*0340*/  S2R R5, SR_CTAID.X ;  /* 0x0000000000057919 */ /* 0x000ee20000002500 */
[----:B------:R-:W-:Y:S01]  /*0350*/  UMOV UR10, 0x400 ;  /* 0x00000400000a7882 */ /* 0x000fe20000000000 */
[----:B------:R-:W-:Y:S01]  /*0360*/  LOP3.LUT R130, R126, 0x7f, RZ, 0xc0, !PT ;  /* 0x0000007f7e827812 */ /* 0x000fe200078ec0ff */
[----:B------:R-:W4:Y:S04]  /*0370*/  LDCU UR5, c[0x0][0x3a4] ;  /* 0x00007480ff0577ac */ /* 0x000f280008000800 */
[----:B------:R-:W5:Y:S01]  /*0380*/  S2UR UR4, SR_CgaCtaId ;  /* 0x00000000000479c3 */ /* 0x000f620000008800 */
[----:B------:R-:W-:Y:S01]  /*0390*/  IMAD.SHL.U32 R129, R130, 0x4, RZ ;  /* 0x0000000482817824 */ /* 0x000fe200078e00ff */
[----:B------:R-:W1:Y:S01]  /*03a0*/  LDCU.128 UR24, c[0x0][0x380] ;  /* 0x00007000ff1877ac */ /* 0x000e620008000c00 */
[----:B------:R-:W-:Y:S01]  /*03b0*/  UMOV UR6, 0x1 ;  /* 0x0000000100067882 */ /* 0x000fe20000000000 */
[----:B------:R-:W1:Y:S04]  /*03c0*/  LDCU.64 UR18, c[0x0][0x358] ;  /* 0x00006b00ff1277ac */ /* 0x000e680008000a00 */
[----:B------:R-:W1:Y:S02]  /*03d0*/  LDC R149, c[0x0][0x3a0] ;  /* 0x0000e800ff957b82 */ /* 0x000e640000000800 */
[----:B-12---:R-:W-:Y:S01]  /*03e0*/  VIADD R0, R27, 0x3f ;  /* 0x0000003f1b007836 */ /* 0x006fe20000000000 */
[----:B------:R-:W-:-:S02]  /*03f0*/  IABS R24, R27 ;  /* 0x0000001b00187213 */ /* 0x000fc40000000000 */
[----:B------:R-:W-:Y:S02]  /*0400*/  IABS R17, R26 ;  /* 0x0000001a00117213 */ /* 0x000fe40000000000 */
[----:B------:R-:W-:Y:S01]  /*0410*/  SHF.R.S32.HI R3, RZ, 0x1f, R0 ;  /* 0x0000001fff037819 */ /* 0x000fe20000011400 */
[----:B-----5:R-:W-:-:S03]  /*0420*/  ULEA UR10, UR4, UR10, 0x18 ;  /* 0x0000000a040a7291 */ /* 0x020fc6000f8ec0ff */
[----:B------:R-:W-:Y:S02]  /*0430*/  LEA.HI R3, R3, R0, RZ, 0x6 ;  /* 0x0000000003037211 */ /* 0x000fe400078f30ff */
[----:B---3--:R-:W-:Y:S02]  /*0440*/  IABS R8, R5 ;  /* 0x0000000500087213 */ /* 0x008fe40000000000 */
[----:B------:R-:W-:-:S05]  /*0450*/  SHF.R.S32.HI R3, RZ, 0x6, R3 ;  /* 0x00000006ff037819 */ /* 0x000fca0000011403 */
[----:B------:R-:W-:-:S05]  /*0460*/  IMAD.SHL.U32 R4, R3, 0x8, RZ ;  /* 0x0000000803047824 */ /* 0x000fca00078e00ff */
[-C--:B------:R-:W-:Y:S02]  /*0470*/  IABS R7, R4.reuse ;  /* 0x0000000400077213 */ /* 0x080fe40000000000 */
[----:B------:R-:W-:Y:S02]  /*0480*/  IABS R10, R4 ;  /* 0x00000004000a7213 */ /* 0x000fe40000000000 */
[----:B------:R-:W1:Y:S08]  /*0490*/  I2F.RP R0, R7 ;  /* 0x0000000700007306 */ /* 0x000e700000209400 */
[----:B-1----:R-:W1:Y:S02]  /*04a0*/  MUFU.RCP R0, R0 ;  /* 0x0000000000007308 */ /* 0x002e640000001000 */
[----:B-1----:R-:W-:-:S02]  /*04b0*/  VIADD R2, R0, 0xffffffe ;  /* 0x0ffffffe00027836 */ /* 0x002fc40000000000 */
[----:B------:R-:W-:-:S04]  /*04c0*/  IMAD.MOV R0, RZ, RZ, -R10 ;  /* 0x000000ffff007224 */ /* 0x000fc800078e0a0a */
[----:B------:R1:W2:Y:S02]  /*04d0*/  F2I.FTZ.U32.TRUNC.NTZ R3, R2 ;  /* 0x0000000200037305 */ /* 0x0002a4000021f000 */
[----:B-1----:R-:W-:Y:S02]  /*04e0*/  IMAD.MOV.U32 R2, RZ, RZ, RZ ;  /* 0x000000ffff027224 */ /* 0x002fe400078e00ff */
[----:B--2---:R-:W-:-:S04]  /*04f0*/  IMAD.MOV R6, RZ, RZ, -R3 ;  /* 0x000000ffff067224 */ /* 0x004fc800078e0a03 */
[----:B------:R-:W-:Y:S02]  /*0500*/  IMAD R9, R6, R7, RZ ;  /* 0x0000000706097224 */ /* 0x000fe400078e02ff */
[----:B------:R-:W-:Y:S02]  /*0510*/  IMAD.MOV.U32 R6, RZ, RZ, R8 ;  /* 0x000000ffff067224 */ /* 0x000fe400078e0008 */
[----:B------:R-:W-:Y:S01]  /*0520*/  IMAD.HI.U32 R3, R3, R9, R2 ;  /* 0x0000000903037227 */ /* 0x000fe200078e0002 */
[----:B------:R-:W-:Y:S05]  /*0530*/  BAR.SYNC.DEFER_BLOCKING 0x0 ;  /* 0x0000000000007b1d */ /* 0x000fea0000010000 */
[----:B------:R-:W-:-:S04]  /*0540*/  IMAD.HI.U32 R3, R3, R6, RZ ;  /* 0x0000000603037227 */ /* 0x000fc800078e00ff */
[----:B------:R-:W-:-:S05]  /*0550*/  IMAD R0, R3, R0, R6 ;  /* 0x0000000003007224 */ /* 0x000fca00078e0206 */
[----:B------:R-:W-:Y:S01]  /*0560*/  ISETP.GT.U32.AND P1, PT, R7, R0, PT ;  /* 0x000000000700720c */ /* 0x000fe20003f24070 */
[----:B------:R-:W1:-:S12]  /*0570*/  LDS R9, [UR10] ;  /* 0x0000000aff097984 */ /* 0x000e580008000800 */
[----:B------:R-:W-:Y:S02]  /*0580*/  @!P1 IMAD.IADD R0, R0, 0x1, -R7 ;  /* 0x0000000100009824 */ /* 0x000fe400078e0a07 */
[----:B------:R-:W-:Y:S01]  /*0590*/  @!P1 VIADD R3, R3, 0x1 ;  /* 0x0000000103039836 */ /* 0x000fe20000000000 */
[----:B------:R-:W-:Y:S01]  /*05a0*/  BAR.SYNC.DEFER_BLOCKING 0x0 ;  /* 0x0000000000007b1d */ /* 0x000fe20000010000 */
[----:B------:R-:W-:Y:S02]  /*05b0*/  ISETP.NE.AND P1, PT, R4, RZ, PT ;  /* 0x000000ff0400720c */ /* 0x000fe40003f25270 */
[----:B------:R-:W-:Y:S02]  /*05c0*/  ISETP.GE.U32.AND P0, PT, R0, R7, PT ;  /* 0x000000070000720c */ /* 0x000fe40003f06070 */
[----:B------:R-:W-:-:S04]  /*05d0*/  LOP3.LUT R0, R5, R4, RZ, 0x3c, !PT ;  /* 0x0000000405007212 */ /* 0x000fc800078e3cff */
[----:B------:R-:W-:Y:S01]  /*05e0*/  ISETP.GE.AND P2, PT, R0, RZ, PT ;  /* 0x000000ff0000720c */ /* 0x000fe20003f46270 */
[----:B------:R-:W-:-:S06]  /*05f0*/  VIADD R0, R26, 0x7f ;  /* 0x0000007f1a007836 */ /* 0x000fcc0000000000 */
[----:B------:R-:W-:-:S04]  /*0600*/  @P0 VIADD R3, R3, 0x1 ;  /* 0x0000000103030836 */ /* 0x000fc80000000000 */
[----:B------:R-:W-:Y:S01]  /*0610*/  IMAD.MOV.U32 R2, RZ, RZ, R3 ;  /* 0x000000ffff027224 */ /* 0x000fe200078e0003 */
[----:B------:R-:W-:-:S03]  /*0620*/  SHF.R.S32.HI R3, RZ, 0x1f, R0 ;  /* 0x0000001fff037819 */ /* 0x000fc60000011400 */
[----:B------:R-:W-:Y:S01]  /*0630*/  @!P2 IMAD.MOV R2, RZ, RZ, -R2 ;  /* 0x000000ffff02a224 */ /* 0x000fe200078e0a02 */
[----:B------:R-:W-:Y:S02]  /*0640*/  @!P1 LOP3.LUT R2, RZ, R4, RZ, 0x33, !PT ;  /* 0x00000004ff029212 */ /* 0x000fe400078e33ff */
[----:B------:R-:W-:-:S03]  /*0650*/  LEA.HI R3, R3, R0, RZ, 0x7 ;  /* 0x0000000003037211 */ /* 0x000fc600078f38ff */
[----:B------:R-:W-:Y:S02]  /*0660*/  IMAD.SHL.U32 R11, R2, 0x8, RZ ;  /* 0x00000008020b7824 */ /* 0x000fe400078e00ff */
[----:B------:R-:W-:Y:S01]  /*0670*/  IMAD.MOV R2, RZ, RZ, -R2 ;  /* 0x000000ffff027224 */ /* 0x000fe200078e0a02 */
[----:B-1----:R-:W-:Y:S02]  /*0680*/  R2UR UR20, R9 ;  /* 0x00000000091472ca */ /* 0x002fe400000e0000 */
[----:B------:R-:W-:Y:S01]  /*0690*/  LEA.HI.SX32 R3, R3, -R11, 0x19 ;  /* 0x8000000b03037211 */ /* 0x000fe200078fcaff */
[----:B------:R-:W-:Y:S02]  /*06a0*/  IMAD R8, R4, R2, R5 ;  /* 0x0000000204087224 */ /* 0x000fe400078e0205 */
[----:B------:R-:W-:Y:S01]  /*06b0*/  IMAD.MOV.U32 R2, RZ, RZ, RZ ;  /* 0x000000ffff027224 */ /* 0x000fe200078e00ff */
[----:B------:R-:W-:Y:S02]  /*06c0*/  VIMNMX R13, PT, PT, R3, 0x8, PT ;  /* 0x00000008030d7848 */ /* 0x000fe40003fe0100 */
[----:B------:R-:W-:-:S02]  /*06d0*/  IABS R4, R8 ;  /* 0x0000000800047213 */ /* 0x000fc40000000000 */
[----:B------:R-:W-:-:S04]  /*06e0*/  IABS R7, R13 ;  /* 0x0000000d00077213 */ /* 0x000fc80000000000 */
[----:B------:R-:W1:Y:S08]  /*06f0*/  I2F.RP R0, R7 ;  /* 0x0000000700007306 */ /* 0x000e700000209400 */
[----:B-1----:R-:W1:Y:S02]  /*0700*/  MUFU.RCP R0, R0 ;  /* 0x0000000000007308 */ /* 0x002e640000001000 */
[----:B-1----:R-:W-:Y:S01]  /*0710*/  VIADD R3, R0, 0xffffffe ;  /* 0x0ffffffe00037836 */ /* 0x002fe20000000000 */
[----:B------:R-:W-:-:S05]  /*0720*/  IABS R0, R13 ;  /* 0x0000000d00007213 */ /* 0x000fca0000000000 */
[----:B------:R-:W1:Y:S01]  /*0730*/  F2I.FTZ.U32.TRUNC.NTZ R3, R3 ;  /* 0x0000000300037305 */ /* 0x000e62000021f000 */
[----:B------:R-:W-:Y:S02]  /*0740*/  IMAD.MOV R0, RZ, RZ, -R0 ;  /* 0x000000ffff007224 */ /* 0x000fe400078e0a00 */
[----:B-1----:R-:W-:-:S04]  /*0750*/  IMAD.MOV R6, RZ, RZ, -R3 ;  /* 0x000000ffff067224 */ /* 0x002fc800078e0a03 */
[----:B------:R-:W-:Y:S02]  /*0760*/  IMAD R5, R6, R7, RZ ;  /* 0x0000000706057224 */ /* 0x000fe400078e02ff */
[----:B------:R-:W1:Y:S02]  /*0770*/  I2F.RP R6, R24 ;  /* 0x0000001800067306 */ /* 0x000e640000209400 */
[----:B------:R-:W-:-:S04]  /*0780*/  IMAD.HI.U32 R2, R3, R5, R2 ;  /* 0x0000000503027227 */ /* 0x000fc800078e0002 */
[----:B------:R-:W-:Y:S01]  /*0790*/  IMAD.MOV.U32 R3, RZ, RZ, R4 ;  /* 0x000000ffff037224 */ /* 0x000fe200078e0004 */
[----:B------:R-:W-:-:S03]  /*07a0*/  LOP3.LUT R4, R126, 0x60, RZ, 0xc0, !PT ;  /* 0x000000607e047812 */ /* 0x000fc600078ec0ff */
[----:B------:R-:W-:Y:S01]  /*07b0*/  IMAD.HI.U32 R2, R2, R3, RZ ;  /* 0x0000000302027227 */ /* 0x000fe200078e00ff */
[----:B------:R-:W-:-:S03]  /*07c0*/  SHF.R.U32.HI R4, RZ, 0x1, R4 ;  /* 0x00000001ff047819 */ /* 0x000fc60000011604 */
[----:B------:R-:W-:Y:S01]  /*07d0*/  IMAD R0, R2, R0, R3 ;  /* 0x0000000002007224 */ /* 0x000fe200078e0203 */
[----:B-1----:R-:W1:Y:S01]  /*07e0*/  MUFU.RCP R6, R6 ;  /* 0x0000000600067308 */ /* 0x002e620000001000 */
[----:B------:R-:W-:Y:S01]  /*07f0*/  LOP3.LUT R129, R129, R4, RZ, 0x3c, !PT ;  /* 0x0000000481817212 */ /* 0x000fe200078e3cff */
[----:B------:R-:W-:Y:S02]  /*0800*/  IMAD.MOV.U32 R4, RZ, RZ, RZ ;  /* 0x000000ffff047224 */ /* 0x000fe400078e00ff */
[----:B------:R-:W-:-:S04]  /*0810*/  ISETP.GT.U32.AND P1, PT, R7, R0, PT ;  /* 0x000000000700720c */ /* 0x000fc80003f24070 */
[----:B------:R-:W2:Y:S09]  /*0820*/  I2F.RP R3, R17 ;  /* 0x0000001100037306 */ /* 0x000eb20000209400 */
[----:B------:R-:W-:Y:S02]  /*0830*/  @!P1 IMAD.IADD R0, R0, 0x1, -R7 ;  /* 0x0000000100009824 */ /* 0x000fe400078e0a07 */
[----:B-1----:R-:W-:Y:S01]  /*0840*/  VIADD R5, R6, 0xffffffe ;  /* 0x0ffffffe06057836 */ /* 0x002fe20000000000 */
[----:B------:R-:W-:Y:S01]  /*0850*/  SHF.R.U32.HI R6, RZ, 0x5, R126 ;  /* 0x00000005ff067819 */ /* 0x000fe2000001167e */
[----:B------:R-:W-:Y:S01]  /*0860*/  @!P1 VIADD R2, R2, 0x1 ;  /* 0x0000000102029836 */ /* 0x000fe20000000000 */
[----:B------:R-:W-:Y:S01]  /*0870*/  ISETP.GE.U32.AND P0, PT, R0, R7, PT ;  /* 0x000000070000720c */ /* 0x000fe20003f06070 */
[----:B--2---:R-:W1:Y:S01]  /*0880*/  MUFU.RCP R3, R3 ;  /* 0x0000000300037308 */ /* 0x004e620000001000 */
[----:B------:R-:W-:-:S02]  /*0890*/  LOP3.LUT R0, R8, R13, RZ, 0x3c, !PT ;  /* 0x0000000d08007212 */ /* 0x000fc400078e3cff */
[----:B------:R-:W-:Y:S02]  /*08a0*/  ISETP.NE.AND P1, PT, R13, RZ, PT ;  /* 0x000000ff0d00720c */ /* 0x000fe40003f25270 */
[----:B------:R-:W-:Y:S02]  /*08b0*/  ISETP.GE.AND P2, PT, R0, RZ, PT ;  /* 0x000000ff0000720c */ /* 0x000fe40003f46270 */
[----:B------:R-:W-:Y:S01]  /*08c0*/  SHF.R.U32.HI R7, RZ, 0x5, R126 ;  /* 0x00000005ff077819 */ /* 0x000fe2000001167e */
[----:B------:R-:W2:Y:S01]  /*08d0*/  F2I.FTZ.U32.TRUNC.NTZ R5, R5 ;  /* 0x0000000500057305 */ /* 0x000ea2000021f000 */
[----:B------:R-:W-:Y:S02]  /*08e0*/  R2UR UR7, R6 ;  /* 0x00000000060772ca */ /* 0x000fe400000e0000 */
[----:B------:R-:W-:Y:S01]  /*08f0*/  SGXT.U32 R7, R7, 0x2 ;  /* 0x000000020707781a */ /* 0x000fe20000000000 */
[----:B------:R-:W-:Y:S02]  /*0900*/  @P0 VIADD R2, R2, 0x1 ;  /* 0x0000000102020836 */ /* 0x000fe40000000000 */
[----:B-1----:R-:W-:-:S04]  /*0910*/  VIADD R0, R3, 0xffffffe ;  /* 0x0ffffffe03007836 */ /* 0x002fc80000000000 */
[----:B------:R-:W-:Y:S01]  /*0920*/  @!P2 IMAD.MOV R2, RZ, RZ, -R2 ;  /* 0x000000ffff02a224 */ /* 0x000fe200078e0a02 */
[----:B------:R-:W-:Y:S01]  /*0930*/  @!P1 LOP3.LUT R2, RZ, R13, RZ, 0x33, !PT ;  /* 0x0000000dff029212 */ /* 0x000fe200078e33ff */
[----:B------:R1:W3:Y:S01]  /*0940*/  F2I.FTZ.U32.TRUNC.NTZ R3, R0 ;  /* 0x0000000000037305 */ /* 0x0002e2000021f000 */
[----:B--2---:R-:W-:-:S04]  /*0950*/  IMAD.MOV R15, RZ, RZ, -R5 ;  /* 0x000000ffff0f7224 */ /* 0x004fc800078e0a05 */
[----:B------:R-:W-:Y:S02]  /*0960*/  IMAD R9, R15, R24, RZ ;  /* 0x000000180f097224 */ /* 0x000fe400078e02ff */
[----:B-1----:R-:W-:Y:S02]  /*0970*/  IMAD.SHL.U32 R0, R2, 0x40, RZ ;  /* 0x0000004002007824 */ /* 0x002fe400078e00ff */
[----:B------:R-:W-:Y:S02]  /*0980*/  IMAD.MOV R2, RZ, RZ, -R2 ;  /* 0x000000ffff027224 */ /* 0x000fe400078e0a02 */
[----:B------:R-:W-:Y:S01]  /*0990*/  IMAD.HI.U32 R5, R5, R9, R4 ;  /* 0x0000000905057227 */ /* 0x000fe200078e0004 */
[----:B------:R-:W-:-:S03]  /*09a0*/  LOP3.LUT R7, R0, R7, RZ, 0xfc, !PT ;  /* 0x0000000700077212 */ /* 0x000fc600078efcff */
[--C-:B---3--:R-:W-:Y:S01]  /*09b0*/  IMAD.MOV R6, RZ, RZ, -R3.reuse ;  /* 0x000000ffff067224 */ /* 0x108fe200078e0a03 */
[----:B------:R-:W-:Y:S01]  /*09c0*/  LOP3.LUT R15, R7, 0x4, RZ, 0xfc, !PT ;  /* 0x00000004070f7812 */ /* 0x000fe200078efcff */
[----:B------:R-:W-:Y:S01]  /*09d0*/  IMAD R4, R13, R2, R8 ;  /* 0x000000020d047224 */ /* 0x000fe200078e0208 */
[----:B------:R-:W-:Y:S01]  /*09e0*/  IABS R10, R7 ;  /* 0x00000007000a7213 */ /* 0x000fe20000000000 */
[----:B------:R-:W-:Y:S01]  /*09f0*/  IMAD R9, R6, R17, RZ ;  /* 0x0000001106097224 */ /* 0x000fe200078e02ff */
[----:B------:R-:W-:Y:S01]  /*0a00*/  IABS R12, R15 ;  /* 0x0000000f000c7213 */ /* 0x000fe20000000000 */
[----:B------:R-:W-:Y:S01]  /*0a10*/  IMAD.MOV.U32 R2, RZ, RZ, RZ ;  /* 0x000000ffff027224 */ /* 0x000fe200078e00ff */
[----:B------:R-:W-:Y:S01]  /*0a20*/  LOP3.LUT R16, R7, 0x8, RZ, 0xfc, !PT ;  /* 0x0000000807107812 */ /* 0x000fe200078efcff */
[----:B------:R-:W-:Y:S01]  /*0a30*/  IMAD.HI.U32 R6, R5, R10, RZ ;  /* 0x0000000a05067227 */ /* 0x000fe200078e00ff */
[----:B------:R-:W-:Y:S02]  /*0a40*/  LOP3.LUT R31, R7, 0x10, RZ, 0xfc, !PT ;  /* 0x00000010071f7812 */ /* 0x000fe400078efcff */
[----:B------:R-:W-:Y:S01]  /*0a50*/  IABS R14, R16 ;  /* 0x00000010000e7213 */ /* 0x000fe20000000000 */
[----:B------:R-:W-:Y:S01]  /*0a60*/  IMAD.HI.U32 R2, R3, R9, R2 ;  /* 0x0000000903027227 */ /* 0x000fe200078e0002 */
[----:B------:R-:W-:-:S02]  /*0a70*/  LOP3.LUT R30, R7, 0xc, RZ, 0xfc, !PT ;  /* 0x0000000c071e7812 */ /* 0x000fc400078efcff */
[----:B------:R-:W-:Y:S01]  /*0a80*/  LOP3.LUT R32, R7, 0x14, RZ, 0xfc, !PT ;  /* 0x0000001407207812 */ /* 0x000fe200078efcff */
[----:B------:R-:W-:Y:S01]  /*0a90*/  IMAD.IADD R3, R11, 0x1, R4 ;  /* 0x000000010b037824 */ /* 0x000fe200078e0204 */
[----:B------:R-:W-:Y:S01]  /*0aa0*/  LOP3.LUT R4, R7, 0x3c, RZ, 0xfc, !PT ;  /* 0x0000003c07047812 */ /* 0x000fe200078efcff */
[----:B------:R-:W-:Y:S01]  /*0ab0*/  IMAD.HI.U32 R8, R5, R12, RZ ;  /* 0x0000000c05087227 */ /* 0x000fe200078e00ff */
[----:B------:R-:W-:Y:S02]  /*0ac0*/  ISETP.GE.AND P0, PT, R15, RZ, PT ;  /* 0x000000ff0f00720c */ /* 0x000fe40003f06270 */
[----:B------:R-:W-:Y:S01]  /*0ad0*/  IABS R18, R4 ;  /* 0x0000000400127213 */ /* 0x000fe20000000000 */
[----:B------:R-:W-:Y:S01]  /*0ae0*/  IMAD.MOV R11, RZ, RZ, -R6 ;  /* 0x000000ffff0b7224 */ /* 0x000fe200078e0a06 */
[----:B------:R-:W-:Y:S01]  /*0af0*/  ISETP.GE.AND P1, PT, R4, RZ, PT ;  /* 0x000000ff0400720c */ /* 0x000fe20003f26270 */
[----:B------:R-:W-:Y:S01]  /*0b00*/  IMAD.MOV R13, RZ, RZ, -R8 ;  /* 0x000000ffff0d7224 */ /* 0x000fe200078e0a08 */
[----:B------:R-:W-:Y:S01]  /*0b10*/  IABS R15, R32 ;  /* 0x00000020000f7213 */ /* 0x000fe20000000000 */
[----:B------:R-:W-:Y:S01]  /*0b20*/  IMAD R128, R3, 0x80, R130 ;  /* 0x0000008003807824 */ /* 0x000fe200078e0282 */
[----:B------:R-:W-:Y:S01]  /*0b30*/  LOP3.LUT R33, R7, 0x18, RZ, 0xfc, !PT ;  /* 0x0000001807217812 */ /* 0x000fe200078efcff */
[----:B------:R-:W-:Y:S01]  /*0b40*/  IMAD R6, R24, R11, R10 ;  /* 0x0000000b18067224 */ /* 0x000fe200078e020a */
[----:B------:R-:W-:Y:S01]  /*0b50*/  IABS R10, R30 ;  /* 0x0000001e000a7213 */ /* 0x000fe20000000000 */
[----:B------:R-:W-:Y:S01]  /*0b60*/  IMAD.HI.U32 R11, R5, R18, RZ ;  /* 0x00000012050b7227 */ /* 0x000fe200078e00ff */
[----:B------:R-:W-:-:S02]  /*0b70*/  LOP3.LUT R34, R7, 0x1c, RZ, 0xfc, !PT ;  /* 0x0000001c07227812 */ /* 0x000fc400078efcff */
[C---:B------:R-:W-:Y:S01]  /*0b80*/  ISETP.GT.U32.AND P4, PT, R24.reuse, R6, PT ;  /* 0x000000061800720c */ /* 0x040fe20003f84070 */
[----:B------:R-:W-:Y:S01]  /*0b90*/  IMAD R8, R24, R13, R12 ;  /* 0x0000000d18087224 */ /* 0x000fe200078e020c */
[----:B------:R-:W-:Y:S01]  /*0ba0*/  IABS R13, R31 ;  /* 0x0000001f000d7213 */ /* 0x000fe20000000000 */
[----:B------:R-:W-:Y:S01]  /*0bb0*/  IMAD.HI.U32 R9, R5, R14, RZ ;  /* 0x0000000e05097227 */ /* 0x000fe200078e00ff */
[----:B------:R-:W-:Y:S02]  /*0bc0*/  IABS R12, R128 ;  /* 0x00000080000c7213 */ /* 0x000fe40000000000 */
[C---:B------:R-:W-:Y:S01]  /*0bd0*/  LOP3.LUT R36, R7.reuse, 0x24, RZ, 0xfc, !PT ;  /* 0x0000002407247812 */ /* 0x040fe200078efcff */
[----:B------:R-:W-:Y:S01]  /*0be0*/  IMAD.MOV R19, RZ, RZ, -R11 ;  /* 0x000000ffff137224 */ /* 0x000fe200078e0a0b */
[----:B------:R-:W-:Y:S01]  /*0bf0*/  LOP3.LUT R35, R7, 0x20, RZ, 0xfc, !PT ;  /* 0x0000002007237812 */ /* 0x000fe200078efcff */
[----:B------:R-:W-:Y:S01]  /*0c00*/  IMAD.MOV R9, RZ, RZ, -R9 ;  /* 0x000000ffff097224 */ /* 0x000fe200078e0a09 */
[----:B------:R-:W-:Y:S01]  /*0c10*/  IABS R20, R36 ;  /* 0x0000002400147213 */ /* 0x000fe20000000000 */
[----:B------:R-:W-:Y:S01]  /*0c20*/  IMAD.HI.U32 R4, R5, R13, RZ ;  /* 0x0000000d05047227 */ /* 0x000fe200078e00ff */
[----:B------:R-:W-:-:S02]  /*0c30*/  ISETP.GE.AND P2, PT, R16, RZ, PT ;  /* 0x000000ff1000720c */ /* 0x000fc40003f46270 */
[----:B------:R-:W-:Y:S01]  /*0c40*/  IABS R16, R35 ;  /* 0x0000002300107213 */ /* 0x000fe20000000000 */
[----:B------:R-:W-:Y:S01]  /*0c50*/  IMAD.HI.U32 R2, R2, R12, RZ ;  /* 0x0000000c02027227 */ /* 0x000fe200078e00ff */
[C---:B------:R-:W-:Y:S02]  /*0c60*/  LOP3.LUT R37, R7.reuse, 0x28, RZ, 0xfc, !PT ;  /* 0x0000002807257812 */ /* 0x040fe400078efcff */
[C---:B------:R-:W-:Y:S01]  /*0c70*/  LOP3.LUT R39, R7.reuse, 0x30, RZ, 0xfc, !PT ;  /* 0x0000003007277812 */ /* 0x040fe200078efcff */
[C---:B------:R-:W-:Y:S01]  /*0c80*/  IMAD R18, R24.reuse, R19, R18 ;  /* 0x0000001318127224 */ /* 0x040fe200078e0212 */
[C---:B------:R-:W-:Y:S01]  /*0c90*/  LOP3.LUT R40, R7.reuse, 0x34, RZ, 0xfc, !PT ;  /* 0x0000003407287812 */ /* 0x040fe200078efcff */
[C---:B------:R-:W-:Y:S01]  /*0ca0*/  IMAD R9, R24.reuse, R9, R14 ;  /* 0x0000000918097224 */ /* 0x040fe200078e020e */
[----:B------:R-:W-:Y:S01]  /*0cb0*/  LOP3.LUT R38, R7, 0x2c, RZ, 0xfc, !PT ;  /* 0x0000002c07267812 */ /* 0x000fe200078efcff */
[----:B------:R-:W-:Y:S01]  /*0cc0*/  IMAD.MOV R14, RZ, RZ, -R4 ;  /* 0x000000ffff0e7224 */ /* 0x000fe200078e0a04 */
[----:B------:R-:W-:Y:S01]  /*0cd0*/  ISETP.GT.U32.AND P6, PT, R24, R18, PT ;  /* 0x000000121800720c */ /* 0x000fe20003fc4070 */
[----:B------:R-:W-:Y:S01]  /*0ce0*/  IMAD.MOV R4, RZ, RZ, -R2 ;  /* 0x000000ffff047224 */ /* 0x000fe200078e0a02 */
[----:B------:R-:W-:Y:S01]  /*0cf0*/  IABS R22, R39 ;  /* 0x0000002700167213 */ /* 0x000fe20000000000 */
[----:B------:R-:W-:Y:S01]  /*0d00*/  IMAD.HI.U32 R3, R5, R10, RZ ;  /* 0x0000000a05037227 */ /* 0x000fe200078e00ff */
[----:B------:R-:W-:-:S02]  /*0d10*/  IABS R25, R40 ;  /* 0x0000002800197213 */ /* 0x000fc40000000000 */
[----:B------:R-:W-:Y:S01]  /*0d20*/  LOP3.LUT R29, R7, 0x38, RZ, 0xfc, !PT ;  /* 0x00000038071d7812 */ /* 0x000fe200078efcff */
[C---:B------:R-:W-:Y:S02]  /*0d30*/  IMAD R4, R17.reuse, R4, R12 ;  /* 0x0000000411047224 */ /* 0x040fe400078e020c */
[----:B------:R-:W-:Y:S01]  /*0d40*/  IMAD.MOV R3, RZ, RZ, -R3 ;  /* 0x000000ffff037224 */ /* 0x000fe200078e0a03 */
[----:B------:R-:W-:Y:S01]  /*0d50*/  IABS R28, R29 ;  /* 0x0000001d001c7213 */ /* 0x000fe20000000000 */
[----:B------:R-:W-:Y:S01]  /*0d60*/  @!P4 IMAD.IADD R6, R6, 0x1, -R24 ;  /* 0x000000010606c824 */ /* 0x000fe200078e0a18 */
[----:B------:R-:W-:Y:S01]  /*0d70*/  ISETP.GT.U32.AND P3, PT, R17, R4, PT ;  /* 0x000000041100720c */ /* 0x000fe20003f64070 */
[C---:B------:R-:W-:Y:S01]  /*0d80*/  IMAD R3, R24.reuse, R3, R10 ;  /* 0x0000000318037224 */ /* 0x040fe200078e020a */
[----:B------:R-:W-:Y:S01]  /*0d90*/  ISETP.GT.U32.AND P4, PT, R24, R8, PT ;  /* 0x000000081800720c */ /* 0x000fe20003f84070 */
[----:B------:R-:W-:-:S04]  /*0da0*/  IMAD.HI.U32 R10, R5, R15, RZ ;  /* 0x0000000f050a7227 */ /* 0x000fc800078e00ff */
[----:B------:R-:W-:Y:S01]  /*0db0*/  @!P6 IMAD.IADD R18, R18, 0x1, -R24 ;  /* 0x000000011212e824 */ /* 0x000fe200078e0a18 */
[C---:B------:R-:W-:Y:S01]  /*0dc0*/  ISETP.GT.U32.AND P6, PT, R24.reuse, R6, PT ;  /* 0x000000061800720c */ /* 0x040fe20003fc4070 */
[----:B------:R-:W-:Y:S01]  /*0dd0*/  IMAD R2, R24, R14, R13 ;  /* 0x0000000e18027224 */ /* 0x000fe200078e020d */
[----:B------:R-:W-:Y:S01]  /*0de0*/  IABS R13, R33 ;  /* 0x00000021000d7213 */ /* 0x000fe20000000000 */
[----:B------:R-:W-:Y:S02]  /*0df0*/  IMAD.MOV R10, RZ, RZ, -R10 ;  /* 0x000000ffff0a7224 */ /* 0x000fe400078e0a0a */
[----:B------:R-:W-:Y:S01]  /*0e00*/  @!P3 IMAD.IADD R4, R4, 0x1, -R17 ;  /* 0x000000010404b824 */ /* 0x000fe200078e0a11 */
[C---:B------:R-:W-:Y:S01]  /*0e10*/  ISETP.GT.U32.AND P3, PT, R24.reuse, R18, PT ;  /* 0x000000121800720c */ /* 0x040fe20003f64070 */
[----:B------:R-:W-:Y:S01]  /*0e20*/  IMAD R11, R24, R10, R15 ;  /* 0x0000000a180b7224 */ /* 0x000fe200078e020f */
[----:B------:R-:W-:Y:S01]  /*0e30*/  IABS R15, R34 ;  /* 0x00000022000f7213 */ /* 0x000fe20000000000 */
[----:B------:R-:W-:Y:S01]  /*0e40*/  IMAD.HI.U32 R10, R5, R13, RZ ;  /* 0x0000000d050a7227 */ /* 0x000fe200078e00ff */
[----:B------:R-:W-:-:S03]  /*0e50*/  ISETP.GT.U32.AND P5, PT, R17, R4, PT ;  /* 0x000000041100720c */ /* 0x000fc60003fa4070 */
[----:B------:R-:W-:Y:S02]  /*0e60*/  IMAD.MOV R10, RZ, RZ, -R10 ;  /* 0x000000ffff0a7224 */ /* 0x000fe400078e0a0a */
[--C-:B------:R-:W-:Y:S01]  /*0e70*/  @!P6 IMAD.IADD R6, R6, 0x1, -R24.reuse ;  /* 0x000000010606e824 */ /* 0x100fe200078e0a18 */
[----:B------:R-:W-:Y:S01]  /*0e80*/  ISETP.GT.U32.AND P6, PT, R24, R3, PT ;  /* 0x000000031800720c */ /* 0x000fe20003fc4070 */
[----:B------:R-:W-:Y:S01]  /*0e90*/  @!P4 IMAD.IADD R8, R8, 0x1, -R24 ;  /* 0x000000010808c824 */ /* 0x000fe200078e0a18 */
[C---:B------:R-:W-:Y:S01]  /*0ea0*/  ISETP.GT.U32.AND P4, PT, R24.reuse, R2, PT ;  /* 0x000000021800720c */ /* 0x040fe20003f84070 */
[----:B------:R-:W-:Y:S02]  /*0eb0*/  IMAD R13, R24, R10, R13 ;  /* 0x0000000a180d7224 */ /* 0x000fe400078e020d */
[----:B------:R-:W-:-:S04]  /*0ec0*/  IMAD.HI.U32 R10, R5, R15, RZ ;  /* 0x0000000f050a7227 */ /* 0x000fc800078e00ff */
[----:B------:R-:W-:-:S04]  /*0ed0*/  IMAD.HI.U32 R14, R5, R20, RZ ;  /* 0x00000014050e7227 */ /* 0x000fc800078e00ff */
[----:B------:R-:W-:Y:S02]  /*0ee0*/  IMAD.MOV R10, RZ, RZ, -R10 ;  /* 0x000000ffff0a7224 */ /* 0x000fe400078e0a0a */
[----:B------:R-:W-:Y:S01]  /*0ef0*/  @!P3 IMAD.IADD R18, R18, 0x1, -R24 ;  /* 0x000000011212b824 */ /* 0x000fe200078e0a18 */
[C---:B------:R-:W-:Y:S01]  /*0f00*/  ISETP.GT.U32.AND P3, PT, R24.reuse, R9, PT ;  /* 0x000000091800720c */ /* 0x040fe20003f64070 */
[----:B------:R-:W-:Y:S02]  /*0f10*/  IMAD.MOV R21, RZ, RZ, -R14 ;  /* 0x000000ffff157224 */ /* 0x000fe400078e0a0e */
[C---:B------:R-:W-:Y:S02]  /*0f20*/  IMAD R14, R24.reuse, R10, R15 ;  /* 0x0000000a180e7224 */ /* 0x040fe400078e020f */
[--C-:B------:R-:W-:Y:S01]  /*0f30*/  @!P6 IMAD.IADD R3, R3, 0x1, -R24.reuse ;  /* 0x000000010303e824 */ /* 0x100fe200078e0a18 */
[----:B------:R-:W-:Y:S01]  /*0f40*/  ISETP.GT.U32.AND P6, PT, R24, R13, PT ;  /* 0x0000000d1800720c */ /* 0x000fe20003fc4070 */
[----:B------:R-:W-:Y:S01]  /*0f50*/  @!P4 IMAD.IADD R2, R2, 0x1, -R24 ;  /* 0x000000010202c824 */ /* 0x000fe200078e0a18 */
[----:B------:R-:W-:Y:S01]  /*0f60*/  ISETP.GT.U32.AND P4, PT, R24, R14, PT ;  /* 0x0000000e1800720c */ /* 0x000fe20003f84070 */
[----:B------:R-:W-:-:S04]  /*0f70*/  IMAD.HI.U32 R12, R5, R16, RZ ;  /* 0x00000010050c7227 */ /* 0x000fc800078e00ff */
[----:B------:R-:W-:Y:S01]  /*0f80*/  @!P3 IMAD.IADD R9, R9, 0x1, -R24 ;  /* 0x000000010909b824 */ /* 0x000fe200078e0a18 */
[----:B------:R-:W-:Y:S01]  /*0f90*/  ISETP.GT.U32.AND P3, PT, R24, R11, PT ;  /* 0x0000000b1800720c */ /* 0x000fe20003f64070 */
[----:B------:R-:W-:Y:S02]  /*0fa0*/  IMAD.MOV R19, RZ, RZ, -R12 ;  /* 0x000000ffff137224 */ /* 0x000fe400078e0a0c */
[----:B------:R-:W-:Y:S01]  /*0fb0*/  @!P5 IMAD.IADD R4, R4, 0x1, -R17 ;  /* 0x000000010404d824 */ /* 0x000fe200078e0a11 */
[----:B------:R-:W-:Y:S01]  /*0fc0*/  ISETP.GE.AND P5, PT, R7, RZ, PT ;  /* 0x000000ff0700720c */ /* 0x000fe20003fa6270 */
[--C-:B------:R-:W-:Y:S01]  /*0fd0*/  @!P6 IMAD.IADD R13, R13, 0x1, -R24.reuse ;  /* 0x000000010d0de824 */ /* 0x100fe200078e0a18 */
[----:B------:R-:W-:Y:S01]  /*0fe0*/  ISETP.GT.U32.AND P6, PT, R24, R8, PT ;  /* 0x000000081800720c */ /* 0x000fe20003fc4070 */
[----:B------:R-:W-:Y:S01]  /*0ff0*/  @!P4 IMAD.IADD R14, R14, 0x1, -R24 ;  /* 0x000000010e0ec824 */ /* 0x000fe200078e0a18 */
[C---:B------:R-:W-:Y:S01]  /*1000*/  ISETP.GT.U32.AND P4, PT, R24.reuse, R9, PT ;  /* 0x000000091800720c */ /* 0x040fe20003f84070 */
[C---:B------:R-:W-:Y:S01]  /*1010*/  IMAD R15, R24.reuse, R19, R16 ;  /* 0x00000013180f7224 */ /* 0x040fe200078e0210 */
[----:B------:R-:W-:Y:S01]  /*1020*/  IABS R19, R37 ;  /* 0x0000002500137213 */ /* 0x000fe20000000000 */
[C---:B------:R-:W-:Y:S01]  /*1030*/  IMAD R16, R24.reuse, R21, R20 ;  /* 0x0000001518107224 */ /* 0x040fe200078e0214 */
[----:B------:R-:W-:Y:S01]  /*1040*/  IABS R20, R38 ;  /* 0x0000002600147213 */ /* 0x000fe20000000000 */
[----:B------:R-:W-:Y:S01]  /*1050*/  @!P3 IMAD.IADD R11, R11, 0x1, -R24 ;  /* 0x000000010b0bb824 */ /* 0x000fe200078e0a18 */
[----:B------:R-:W-:Y:S01]  /*1060*/  ISETP.GT.U32.AND P3, PT, R24, R15, PT ;  /* 0x0000000f1800720c */ /* 0x000fe20003f64070 */
[----:B------:R-:W-:-:S04]  /*1070*/  IMAD.HI.U32 R7, R5, R19, RZ ;  /* 0x0000001305077227 */ /* 0x000fc800078e00ff */
[----:B------:R-:W-:Y:S01]  /*1080*/  @!P6 IMAD.IADD R8, R8, 0x1, -R24 ;  /* 0x000000010808e824 */ /* 0x000fe200078e0a18 */
[----:B------:R-:W-:Y:S01]  /*1090*/  ISETP.GT.U32.AND P6, PT, R24, R13, PT ;  /* 0x0000000d1800720c */ /* 0x000fe20003fc4070 */
[----:B------:R-:W-:-:S04]  /*10a0*/  IMAD.HI.U32 R12, R5, R22, RZ ;  /* 0x00000016050c7227 */ /* 0x000fc800078e00ff */
[----:B------:R-:W-:Y:S01]  /*10b0*/  @!P4 IMAD.IADD R9, R9, 0x1, -R24 ;  /* 0x000000010909c824 */ /* 0x000fe200078e0a18 */
[----:B------:R-:W-:Y:S01]  /*10c0*/  ISETP.GT.U32.AND P4, PT, R24, R2, PT ;  /* 0x000000021800720c */ /* 0x000fe20003f84070 */
[----:B------:R-:W-:-:S04]  /*10d0*/  IMAD.HI.U32 R17, R5, R25, RZ ;  /* 0x0000001905117227 */ /* 0x000fc800078e00ff */
[----:B------:R-:W-:-:S04]  /*10e0*/  IMAD.HI.U32 R10, R5, R20, RZ ;  /* 0x00000014050a7227 */ /* 0x000fc800078e00ff */
[----:B------:R-:W-:Y:S02]  /*10f0*/  IMAD.MOV R7, RZ, RZ, -R7 ;  /* 0x000000ffff077224 */ /* 0x000fe400078e0a07 */
[----:B------:R-:W-:Y:S02]  /*1100*/  IMAD.MOV R23, RZ, RZ, -R12 ;  /* 0x000000ffff177224 */ /* 0x000fe400078e0a0c */
[----:B------:R-:W-:Y:S02]  /*1110*/  IMAD.MOV R12, RZ, RZ, -R17 ;  /* 0x000000ffff0c7224 */ /* 0x000fe400078e0a11 */
[----:B------:R-:W-:Y:S02]  /*1120*/  IMAD.MOV R21, RZ, RZ, -R10 ;  /* 0x000000ffff157224 */ /* 0x000fe400078e0a0a */
[----:B------:R-:W-:-:S04]  /*1130*/  IMAD.HI.U32 R10, R5, R28, RZ ;  /* 0x0000001c050a7227 */ /* 0x000fc800078e00ff */
[----:B------:R-:W-:Y:S01]  /*1140*/  @!P3 IMAD.IADD R15, R15, 0x1, -R24 ;  /* 0x000000010f0fb824 */ /* 0x000fe200078e0a18 */
[C---:B------:R-:W-:Y:S01]  /*1150*/  ISETP.GT.U32.AND P3, PT, R24.reuse, R3, PT ;  /* 0x000000031800720c */ /* 0x040fe20003f64070 */
[----:B------:R-:W-:Y:S01]  /*1160*/  @!P5 IMAD.MOV R6, RZ, RZ, -R6 ;  /* 0x000000ffff06d224 */ /* 0x000fe200078e0a06 */
[C---:B------:R-:W-:Y:S01]  /*1170*/  ISETP.GT.U32.AND P5, PT, R24.reuse, R11, PT ;  /* 0x0000000b1800720c */ /* 0x040fe20003fa4070 */
[C---:B------:R-:W-:Y:S02]  /*1180*/  IMAD R5, R24.reuse, R7, R19 ;  /* 0x0000000718057224 */ /* 0x040fe400078e0213 */
[C---:B------:R-:W-:Y:S02]  /*1190*/  IMAD R19, R24.reuse, R12, R25 ;  /* 0x0000000c18137224 */ /* 0x040fe400078e0219 */
[----:B------:R-:W-:Y:S01]  /*11a0*/  @!P0 IMAD.MOV R8, RZ, RZ, -R8 ;  /* 0x000000ffff088224 */ /* 0x000fe200078e0a08 */
[C---:B------:R-:W-:Y:S01]  /*11b0*/  ISETP.GT.U32.AND P0, PT, R24.reuse, R14, PT ;  /* 0x0000000e1800720c */ /* 0x040fe20003f04070 */
[----:B------:R-:W-:-:S02]  /*11c0*/  IMAD R7, R24, R21, R20 ;  /* 0x0000001518077224 */ /* 0x000fc400078e0214 */
[--C-:B------:R-:W-:Y:S01]  /*11d0*/  @!P6 IMAD.IADD R13, R13, 0x1, -R24.reuse ;  /* 0x000000010d0de824 */ /* 0x100fe200078e0a18 */
[----:B------:R-:W-:Y:S01]  /*11e0*/  ISETP.GT.U32.AND P6, PT, R24, R19, PT ;  /* 0x000000131800720c */ /* 0x000fe20003fc4070 */
[----:B------:R-:W-:Y:S01]  /*11f0*/  @!P4 IMAD.IADD R2, R2, 0x1, -R24 ;  /* 0x000000010202c824 */ /* 0x000fe200078e0a18 */
[C---:B------:R-:W-:Y:S01]  /*1200*/  ISETP.GT.U32.AND P4, PT, R24.reuse, R7, PT ;  /* 0x000000071800720c */ /* 0x040fe20003f84070 */
[----:B------:R-:W-:Y:S02]  /*1210*/  IMAD.MOV R21, RZ, RZ, -R10 ;  /* 0x000000ffff157224 */ /* 0x000fe400078e0a0a */
[C---:B------:R-:W-:Y:S02]  /*1220*/  IMAD R17, R24.reuse, R23, R22 ;  /* 0x0000001718117224 */ /* 0x040fe400078e0216 */
[----:B------:R-:W-:Y:S02]  /*1230*/  IMAD.MOV.U32 R22, RZ, RZ, R18 ;  /* 0x000000ffff167224 */ /* 0x000fe400078e0012 */
[----:B------:R-:W-:-:S02]  /*1240*/  IMAD R20, R24, R21, R28 ;  /* 0x0000001518147224 */ /* 0x000fc400078e021c */
[----:B------:R-:W-:Y:S01]  /*1250*/  @!P2 IMAD.MOV R9, RZ, RZ, -R9 ;  /* 0x000000ffff09a224 */ /* 0x000fe200078e0a09 */
[C---:B------:R-:W-:Y:S01]  /*1260*/  ISETP.GT.U32.AND P2, PT, R24.reuse, R16, PT ;  /* 0x000000101800720c */ /* 0x040fe20003f44070 */
[----:B------:R-:W-:Y:S01]  /*1270*/  @!P1 IMAD.MOV R22, RZ, RZ, -R22 ;  /* 0x000000ffff169224 */ /* 0x000fe200078e0a16 */
[C---:B------:R-:W-:Y:S01]  /*1280*/  ISETP.GT.U32.AND P1, PT, R24.reuse, R15, PT ;  /* 0x0000000f1800720c */ /* 0x040fe20003f24070 */
[--C-:B------:R-:W-:Y:S01]  /*1290*/  @!P3 IMAD.IADD R3, R3, 0x1, -R24.reuse ;  /* 0x000000010303b824 */ /* 0x100fe200078e0a18 */
[C---:B------:R-:W-:Y:S01]  /*12a0*/  ISETP.GT.U32.AND P3, PT, R24.reuse, R5, PT ;  /* 0x000000051800720c */ /* 0x040fe20003f64070 */
[--C-:B------:R-:W-:Y:S01]  /*12b0*/  @!P5 IMAD.IADD R11, R11, 0x1, -R24.reuse ;  /* 0x000000010b0bd824 */ /* 0x100fe200078e0a18 */
[----:B------:R-:W-:Y:S01]  /*12c0*/  ISETP.GT.U32.AND P5, PT, R24, R17, PT ;  /* 0x000000111800720c */ /* 0x000fe20003fa4070 */
[--C-:B------:R-:W-:Y:S01]  /*12d0*/  @!P0 IMAD.IADD R14, R14, 0x1, -R24.reuse ;  /* 0x000000010e0e8824 */ /* 0x100fe200078e0a18 */
[----:B------:R-:W-:Y:S01]  /*12e0*/  ISETP.GT.U32.AND P0, PT, R24, R20, PT ;  /* 0x000000141800720c */ /* 0x000fe20003f04070 */
[--C-:B------:R-:W-:Y:S01]  /*12f0*/  @!P6 IMAD.IADD R19, R19, 0x1, -R24.reuse ;  /* 0x000000011313e824 */ /* 0x100fe200078e0a18 */
[----:B------:R-:W-:Y:S01]  /*1300*/  ISETP.GE.AND P6, PT, R35, RZ, PT ;  /* 0x000000ff2300720c */ /* 0x000fe20003fc6270 */
        /* <DEDUP_REMOVED lines=10> */
[----:B------:R-:W-:Y:S01]  /*13b0*/  @!P0 IMAD.IADD R20, R20, 0x1, -R24 ;  /* 0x0000000114148824 */ /* 0x000fe200078e0a18 */
[----:B------:R-:W-:Y:S01]  /*13c0*/  ISETP.GT.U32.AND P0, PT, R24, R16, PT ;  /* 0x000000101800720c */ /* 0x000fe20003f04070 */
[----:B------:R-:W-:Y:S01]  /*13d0*/  @!P6 IMAD.MOV R15, RZ, RZ, -R15 ;  /* 0x000000ffff0fe224 */ /* 0x000fe200078e0a0f */
[----:B------:R-:W-:Y:S01]  /*13e0*/  ISETP.GE.AND P6, PT, R36, RZ, PT ;  /* 0x000000ff2400720c */ /* 0x000fe20003fc6270 */
[----:B------:R-:W-:Y:S01]  /*13f0*/  @!P4 IMAD.MOV R13, RZ, RZ, -R13 ;  /* 0x000000ffff0dc224 */ /* 0x000fe200078e0a0d */
[----:B------:R-:W-:Y:S01]  /*1400*/  ISETP.GT.U32.AND P4, PT, R24, R20, PT ;  /* 0x000000141800720c */ /* 0x000fe20003f84070 */
[----:B------:R-:W-:-:S02]  /*1410*/  IMAD.MOV.U32 R10, RZ, RZ, R3 ;  /* 0x000000ffff0a7224 */ /* 0x000fc400078e0003 */
[----:B------:R-:W-:Y:S02]  /*1420*/  IMAD.MOV.U32 R12, RZ, RZ, R2 ;  /* 0x000000ffff0c7224 */ /* 0x000fe400078e0002 */
[----:B------:R-:W-:Y:S01]  /*1430*/  @!P1 IMAD.MOV R10, RZ, RZ, -R10 ;  /* 0x000000ffff0a9224 */ /* 0x000fe200078e0a0a */
[C---:B------:R-:W-:Y:S01]  /*1440*/  ISETP.GT.U32.AND P1, PT, R24.reuse, R5, PT ;  /* 0x000000051800720c */ /* 0x040fe20003f24070 */
[----:B------:R-:W-:Y:S01]  /*1450*/  @!P2 IMAD.MOV R12, RZ, RZ, -R12 ;  /* 0x000000ffff0ca224 */ /* 0x000fe200078e0a0c */
[C---:B------:R-:W-:Y:S01]  /*1460*/  ISETP.GT.U32.AND P2, PT, R24.reuse, R7, PT ;  /* 0x000000071800720c */ /* 0x040fe20003f44070 */
[----:B------:R-:W-:Y:S01]  /*1470*/  @!P3 IMAD.MOV R11, RZ, RZ, -R11 ;  /* 0x000000ffff0bb224 */ /* 0x000fe200078e0a0b */
[C---:B------:R-:W-:Y:S01]  /*1480*/  ISETP.GT.U32.AND P3, PT, R24.reuse, R17, PT ;  /* 0x000000111800720c */ /* 0x040fe20003f64070 */
[----:B------:R-:W-:Y:S01]  /*1490*/  @!P5 IMAD.MOV R14, RZ, RZ, -R14 ;  /* 0x000000ffff0ed224 */ /* 0x000fe200078e0a0e */
[----:B------:R-:W-:Y:S01]  /*14a0*/  ISETP.GT.U32.AND P5, PT, R24, R19, PT ;  /* 0x000000131800720c */ /* 0x000fe20003fa4070 */
[--C-:B------:R-:W-:Y:S01]  /*14b0*/  @!P0 IMAD.IADD R16, R16, 0x1, -R24.reuse ;  /* 0x0000000110108824 */ /* 0x100fe200078e0a18 */
[----:B------:R-:W1:Y:S01]  /*14c0*/  LDC.64 R2, c[0x0][0x3a8] ;  /* 0x0000ea00ff027b82 */ /* 0x000e620000000a00 */
[----:B------:R-:W-:Y:S01]  /*14d0*/  @!P4 IMAD.IADD R20, R20, 0x1, -R24 ;  /* 0x000000011414c824 */ /* 0x000fe200078e0a18 */
[----:B------:R-:W-:Y:S01]  /*14e0*/  ISETP.NE.AND P4, PT, R26, RZ, PT ;  /* 0x000000ff1a00720c */ /* 0x000fe20003f85270 */
[----:B------:R-:W-:Y:S01]  /*14f0*/  @!P6 IMAD.MOV R16, RZ, RZ, -R16 ;  /* 0x000000ffff10e224 */ /* 0x000fe200078e0a10 */
        /* <DEDUP_REMOVED lines=8> */
[----:B------:R-:W-:Y:S01]  /*1580*/  ISETP.GE.AND P3, PT, R40, RZ, PT ;  /* 0x000000ff2800720c */ /* 0x000fe20003f66270 */
[----:B------:R-:W-:Y:S01]  /*1590*/  IMAD.MOV.U32 R18, RZ, RZ, R5 ;  /* 0x000000ffff127224 */ /* 0x000fe200078e0005 */
[----:B------:R-:W-:Y:S01]  /*15a0*/  ISETP.GE.AND P5, PT, R29, RZ, PT ;  /* 0x000000ff1d00720c */ /* 0x000fe20003fa6270 */
[----:B------:R-:W-:Y:S01]  /*15b0*/  VIADD R21, R149, 0xffffffff ;  /* 0xffffffff95157836 */ /* 0x000fe20000000000 */
[----:B------:R-:W-:Y:S01]  /*15c0*/  LOP3.LUT R5, RZ, R27, RZ, 0x33, !PT ;  /* 0x0000001bff057212 */ /* 0x000fe200078e33ff */
[----:B------:R-:W-:Y:S01]  /*15d0*/  @!P6 IMAD.MOV R4, RZ, RZ, -R4 ;  /* 0x000000ffff04e224 */ /* 0x000fe200078e0a04 */
[----:B------:R-:W-:Y:S01]  /*15e0*/  @!P4 LOP3.LUT R4, RZ, R26, RZ, 0x33, !PT ;  /* 0x0000001aff04c212 */ /* 0x000fe200078e33ff */
[----:B------:R-:W-:Y:S01]  /*15f0*/  @!P0 IMAD.MOV R18, RZ, RZ, -R18 ;  /* 0x000000ffff128224 */ /* 0x000fe200078e0a12 */
[----:B------:R-:W-:Y:S01]  /*1600*/  ISETP.NE.AND P0, PT, R27, RZ, PT ;  /* 0x000000ff1b00720c */ /* 0x000fe20003f05270 */
[----:B------:R-:W-:-:S02]  /*1610*/  @!P1 IMAD.MOV R7, RZ, RZ, -R7 ;  /* 0x000000ffff079224 */ /* 0x000fc400078e0a07 */
[----:B----4-:R-:W-:Y:S01]  /*1620*/  IMAD R159, R4, UR5, RZ ;  /* 0x00000005049f7c24 */ /* 0x010fe2000f8e02ff */
[C---:B------:R-:W-:Y:S01]  /*1630*/  SEL R192, R5.reuse, R6, !P0 ;  /* 0x0000000605c07207 */ /* 0x040fe20004000000 */
[----:B------:R-:W-:Y:S01]  /*1640*/  @!P2 IMAD.MOV R17, RZ, RZ, -R17 ;  /* 0x000000ffff11a224 */ /* 0x000fe200078e0a11 */
[C---:B------:R-:W-:Y:S01]  /*1650*/  SEL R194, R5.reuse, R8, !P0 ;  /* 0x0000000805c27207 */ /* 0x040fe20004000000 */
[----:B------:R-:W-:Y:S01]  /*1660*/  @!P3 IMAD.MOV R19, RZ, RZ, -R19 ;  /* 0x000000ffff13b224 */ /* 0x000fe200078e0a13 */
[C---:B------:R-:W-:Y:S01]  /*1670*/  SEL R196, R5.reuse, R9, !P0 ;  /* 0x0000000905c47207 */ /* 0x040fe20004000000 */
[----:B------:R-:W-:Y:S01]  /*1680*/  @!P5 IMAD.MOV R20, RZ, RZ, -R20 ;  /* 0x000000ffff14d224 */ /* 0x000fe200078e0a14 */
[----:B------:R-:W-:Y:S01]  /*1690*/  SEL R198, R5, R10, !P0 ;  /* 0x0000000a05c67207 */ /* 0x000fe20004000000 */
[----:B------:R-:W-:Y:S01]  /*16a0*/  IMAD.SHL.U32 R127, R159, 0x4, RZ ;  /* 0x000000049f7f7824 */ /* 0x000fe200078e00ff */
[----:B------:R-:W-:Y:S01]  /*16b0*/  SEL R200, R5, R12, !P0 ;  /* 0x0000000c05c87207 */ /* 0x000fe20004000000 */
[----:B------:R-:W-:Y:S01]  /*16c0*/  VIADD R23, R149, 0xfffffffe ;  /* 0xfffffffe95177836 */ /* 0x000fe20000000000 */
[----:B------:R-:W-:Y:S01]  /*16d0*/  SEL R202, R5, R11, !P0 ;  /* 0x0000000b05ca7207 */ /* 0x000fe20004000000 */
[----:B------:R-:W-:Y:S01]  /*16e0*/  VIADD R6, R149, 0xfffffffc ;  /* 0xfffffffc95067836 */ /* 0x000fe20000000000 */
[C---:B------:R-:W-:Y:S01]  /*16f0*/  SEL R204, R5.reuse, R13, !P0 ;  /* 0x0000000d05cc7207 */ /* 0x040fe20004000000 */
[C---:B-1----:R-:W-:Y:S01]  /*1700*/  IMAD.SHL.U32 R136, R2.reuse, 0x4, RZ ;  /* 0x0000000402887824 */ /* 0x042fe200078e00ff */
[C---:B------:R-:W-:Y:S01]  /*1710*/  SEL R206, R5.reuse, R14, !P0 ;  /* 0x0000000e05ce7207 */ /* 0x040fe20004000000 */
[C---:B------:R-:W-:Y:S01]  /*1720*/  IMAD.SHL.U32 R142, R2.reuse, 0x2, RZ ;  /* 0x00000002028e7824 */ /* 0x040fe200078e00ff */
[C---:B------:R-:W-:Y:S01]  /*1730*/  SEL R208, R5.reuse, R15, !P0 ;  /* 0x0000000f05d07207 */ /* 0x040fe20004000000 */
[C---:B------:R-:W-:Y:S01]  /*1740*/  IMAD R144, R2.reuse, 0x3, RZ ;  /* 0x0000000302907824 */ /* 0x040fe200078e02ff */
[C---:B------:R-:W-:Y:S01]  /*1750*/  SEL R210, R5.reuse, R16, !P0 ;  /* 0x0000001005d27207 */ /* 0x040fe20004000000 */
[C---:B------:R-:W-:Y:S01]  /*1760*/  IMAD R146, R2.reuse, 0xc, RZ ;  /* 0x0000000c02927824 */ /* 0x040fe200078e02ff */
[C---:B------:R-:W-:Y:S01]  /*1770*/  SEL R212, R5.reuse, R18, !P0 ;  /* 0x0000001205d47207 */ /* 0x040fe20004000000 */
[C---:B------:R-:W-:Y:S01]  /*1780*/  IMAD R148, R2.reuse, 0x5, RZ ;  /* 0x0000000502947824 */ /* 0x040fe200078e02ff */
[----:B------:R-:W-:Y:S01]  /*1790*/  SEL R214, R5, R7, !P0 ;  /* 0x0000000705d67207 */ /* 0x000fe20004000000 */
[----:B------:R-:W-:Y:S01]  /*17a0*/  VIADD R7, R149, 0xfffffffb ;  /* 0xfffffffb95077836 */ /* 0x000fe20000000000 */
        /* <DEDUP_REMOVED lines=8> */
[----:B------:R-:W-:Y:S01]  /*1830*/  IADD3 R36, P0, PT, R127, UR24, RZ ;  /* 0x000000187f247c10 */ /* 0x000fe2000ff1e0ff */
[C---:B------:R-:W-:Y:S01]  /*1840*/  IMAD R153, R2.reuse, 0x7, RZ ;  /* 0x0000000702997824 */ /* 0x040fe200078e02ff */
[----:B------:R-:W-:Y:S01]  /*1850*/  ISETP.GE.U32.AND P5, PT, R21, 0x7fffffe0, PT ;  /* 0x7fffffe01500780c */ /* 0x000fe20003fa6070 */
[C---:B------:R-:W-:Y:S01]  /*1860*/  IMAD R154, R2.reuse, 0x1c, RZ ;  /* 0x0000001c029a7824 */ /* 0x040fe200078e02ff */
[----:B------:R-:W-:Y:S01]  /*1870*/  ISETP.GE.U32.AND P6, PT, R23, 0x7fffffdf, PT ;  /* 0x7fffffdf1700780c */ /* 0x000fe20003fc6070 */
[C---:B------:R-:W-:Y:S01]  /*1880*/  IMAD.SHL.U32 R155, R2.reuse, 0x8, RZ ;  /* 0x00000008029b7824 */ /* 0x040fe200078e00ff */
[----:B------:R-:W-:Y:S01]  /*1890*/  ISETP.GE.U32.AND P1, PT, R5, 0x7fffffde, PT ;  /* 0x7fffffde0500780c */ /* 0x000fe20003f26070 */
[----:B------:R-:W-:Y:S01]  /*18a0*/  IMAD R156, R2, 0x9, RZ ;  /* 0x00000009029c7824 */ /* 0x000fe200078e02ff */
[----:B------:R-:W-:Y:S01]  /*18b0*/  ISETP.GE.U32.AND P4, PT, R6, 0x7fffffdd, PT ;  /* 0x7fffffdd0600780c */ /* 0x000fe20003f86070 */
[C---:B------:R-:W-:Y:S01]  /*18c0*/  IMAD R55, R2.reuse, 0x24, RZ ;  /* 0x0000002402377824 */ /* 0x040fe200078e02ff */
[----:B------:R-:W-:Y:S01]  /*18d0*/  ISETP.GE.U32.AND P2, PT, R7, 0x7fffffdc, PT ;  /* 0x7fffffdc0700780c */ /* 0x000fe20003f46070 */
[----:B------:R-:W-:Y:S01]  /*18e0*/  IMAD R157, R2, 0xa, RZ ;  /* 0x0000000a029d7824 */ /* 0x000fe200078e02ff */
[----:B------:R-:W-:Y:S01]  /*18f0*/  IADD3 R38, P3, PT, R136, R36, RZ ;  /* 0x0000002488267210 */ /* 0x000fe20007f7e0ff */
[C---:B------:R-:W-:Y:S01]  /*1900*/  IMAD R57, R2.reuse, 0x28, RZ ;  /* 0x0000002802397824 */ /* 0x040fe200078e02ff */
[----:B------:R-:W-:Y:S01]  /*1910*/  LEA.HI.X.SX32 R37, R159, UR25, 0x2, P0 ;  /* 0x000000199f257c11 */ /* 0x000fe200080f16ff */
[----:B------:R-:W-:-:S02]  /*1920*/  IMAD R158, R2, 0xb, RZ ;  /* 0x0000000b029e7824 */ /* 0x000fc400078e02ff */
[C---:B------:R-:W-:Y:S02]  /*1930*/  IMAD R59, R2.reuse, 0x2c, RZ ;  /* 0x0000002c023b7824 */ /* 0x040fe400078e02ff */
[C---:B------:R-:W-:Y:S02]  /*1940*/  IMAD R61, R2.reuse, 0x30, RZ ;  /* 0x00000030023d7824 */ /* 0x040fe400078e02ff */
[C---:B------:R-:W-:Y:S02]  /*1950*/  IMAD R160, R2.reuse, 0xd, RZ ;  /* 0x0000000d02a07824 */ /* 0x040fe400078e02ff */
[C---:B------:R-:W-:Y:S02]  /*1960*/  IMAD R63, R2.reuse, 0x34, RZ ;  /* 0x00000034023f7824 */ /* 0x040fe400078e02ff */
[C---:B------:R-:W-:Y:S02]  /*1970*/  IMAD R162, R2.reuse, 0xe, RZ ;  /* 0x0000000e02a27824 */ /* 0x040fe400078e02ff */
[----:B------:R-:W-:-:S02]  /*1980*/  IMAD R65, R2, 0x38, RZ ;  /* 0x0000003802417824 */ /* 0x000fc400078e02ff */
[C---:B------:R-:W-:Y:S02]  /*1990*/  IMAD R164, R2.reuse, 0xf, RZ ;  /* 0x0000000f02a47824 */ /* 0x040fe400078e02ff */
[C---:B------:R-:W-:Y:S02]  /*19a0*/  IMAD R67, R2.reuse, 0x3c, RZ ;  /* 0x0000003c02437824 */ /* 0x040fe400078e02ff */
[C---:B------:R-:W-:Y:S02]  /*19b0*/  IMAD.SHL.U32 R166, R2.reuse, 0x10, RZ ;  /* 0x0000001002a67824 */ /* 0x040fe400078e00ff */
[C---:B------:R-:W-:Y:S02]  /*19c0*/  IMAD R168, R2.reuse, 0x11, RZ ;  /* 0x0000001102a87824 */ /* 0x040fe400078e02ff */
[C---:B------:R-:W-:Y:S02]  /*19d0*/  IMAD R71, R2.reuse, 0x44, RZ ;  /* 0x0000004402477824 */ /* 0x040fe400078e02ff */
[----:B------:R-:W-:-:S02]  /*19e0*/  IMAD R170, R2, 0x12, RZ ;  /* 0x0000001202aa7824 */ /* 0x000fc400078e02ff */
[C---:B------:R-:W-:Y:S02]  /*19f0*/  IMAD R73, R2.reuse, 0x48, RZ ;  /* 0x0000004802497824 */ /* 0x040fe400078e02ff */
[C---:B------:R-:W-:Y:S02]  /*1a00*/  IMAD R172, R2.reuse, 0x13, RZ ;  /* 0x0000001302ac7824 */ /* 0x040fe400078e02ff */
[C---:B------:R-:W-:Y:S02]  /*1a10*/  IMAD R75, R2.reuse, 0x4c, RZ ;  /* 0x0000004c024b7824 */ /* 0x040fe400078e02ff */
[C---:B------:R-:W-:Y:S02]  /*1a20*/  IMAD R35, R2.reuse, 0x50, RZ ;  /* 0x0000005002237824 */ /* 0x040fe400078e02ff */
[----:B------:R-:W-:Y:S01]  /*1a30*/  IMAD R174, R2, 0x15, RZ ;  /* 0x0000001502ae7824 */ /* 0x000fe200078e02ff */
[----:B------:R-:W-:Y:S06]  /*1a40*/  BRA.U UP0, `(.L_x_5) ;  /* 0x0000000100187547 */ /* 0x000fec000b800000 */
[----:B------:R-:W-:Y:S01]  /*1a50*/  ELECT P0, URZ, PT ;  /* 0x0000000000ff782f */ /* 0x000fe20003800000 */
[----:B------:R-:W-:Y:S01]  /*1a60*/  IMAD.MOV.U32 R4, RZ, RZ, 0x1 ;  /* 0x00000001ff047424 */ /* 0x000fe200078e00ff */
[----:B------:R-:W-:Y:S01]  /*1a70*/  UMOV UR5, 0x40 ;  /* 0x0000004000057882 */ /* 0x000fe20000000000 */
[----:B------:R-:W-:Y:S01]  /*1a80*/  UVIRTCOUNT.DEALLOC.SMPOOL 0x80 ;  /* 0x000000800000784c */ /* 0x000fe20000000000 */
[----:B------:R-:W-:-:S09]  /*1a90*/  ULEA UR5, UR4, UR5, 0x18 ;  /* 0x0000000504057291 */ /* 0x000fd2000f8ec0ff */
[----:B------:R1:W-:Y:S03]  /*1aa0*/  @P0 STS.U8 [UR5], R4 ;  /* 0x00000004ff000988 */ /* 0x0003e60008000005 */
.L_x_5:
[CC--:B------:R-:W-:Y:S01]  /*1ab0*/  LEA R40, P0, R2.reuse, R36.reuse, 0x3 ;  /* 0x0000002402287211 */ /* 0x0c0fe200078018ff */
[C---:B------:R-:W-:Y:S01]  /*1ac0*/  IMAD R29, R2.reuse, 0x58, RZ ;  /* 0x00000058021d7824 */ /* 0x040fe200078e02ff */
[CC--:B------:R-:W-:Y:S01]  /*1ad0*/  LEA.HI.X.SX32 R39, R2.reuse, R37.reuse, 0x2, P3 ;  /* 0x0000002502277211 */ /* 0x0c0fe200018f16ff */
[----:B------:R-:W-:Y:S01]  /*1ae0*/  IMAD R176, R2, 0x16, RZ ;  /* 0x0000001602b07824 */ /* 0x000fe200078e02ff */
[-C--:B------:R-:W-:Y:S01]  /*1af0*/  LEA.HI.X.SX32 R41, R142, R37.reuse, 0x2, P0 ;  /* 0x000000258e297211 */ /* 0x080fe200000f16ff */
[C---:B------:R-:W-:Y:S01]  /*1b00*/  IMAD R27, R2.reuse, 0x60, RZ ;  /* 0x00000060021b7824 */ /* 0x040fe200078e02ff */
[-C--:B------:R-:W-:Y:S01]  /*1b10*/  LEA R44, P0, R2, R36.reuse, 0x4 ;  /* 0x00000024022c7211 */ /* 0x080fe200078020ff */
[----:B------:R-:W-:Y:S01]  /*1b20*/  USHF.L.U32 UR4, UR7, 0x15, URZ ;  /* 0x0000001507047899 */ /* 0x000fe200080006ff */
[-C--:B------:R-:W-:Y:S01]  /*1b30*/  IADD3 R42, P3, PT, R146, R36.reuse, RZ ;  /* 0x00000024922a7210 */ /* 0x080fe20007f7e0ff */
[----:B------:R-:W-:Y:S01]  /*1b40*/  IMAD R23, R2, 0x68, RZ ;  /* 0x0000006802177824 */ /* 0x000fe200078e02ff */
[-C--:B------:R-:W-:Y:S01]  /*1b50*/  LEA.HI.X.SX32 R45, R136, R37.reuse, 0x2, P0 ;  /* 0x00000025882d7211 */ /* 0x080fe200000f16ff */
[----:B------:R-:W-:Y:S01]  /*1b60*/  ULOP3.LUT UR4, UR4, 0x600000, URZ, 0xc0, !UPT ;  /* 0x0060000004047892 */ /* 0x000fe2000f8ec0ff */
[-C--:B------:R-:W-:Y:S01]  /*1b70*/  IADD3 R48, P0, PT, R152, R36.reuse, RZ ;  /* 0x0000002498307210 */ /* 0x080fe20007f1e0ff */
[----:B------:R-:W-:Y:S01]  /*1b80*/  IMAD R182, R2, 0x1a, RZ ;  /* 0x0000001a02b67824 */ /* 0x000fe200078e02ff */
[-C--:B------:R-:W-:Y:S01]  /*1b90*/  LEA.HI.X.SX32 R43, R144, R37.reuse, 0x2, P3 ;  /* 0x00000025902b7211 */ /* 0x080fe200018f16ff */
[----:B------:R-:W-:Y:S01]  /*1ba0*/  UIADD3 UR11, UPT, UPT, UR20, UR4, URZ ;  /* 0x00000004140b7290 */ /* 0x000fe2000fffe0ff */
[-C--:B------:R-:W-:Y:S01]  /*1bb0*/  LEA.HI.X.SX32 R49, R151, R37.reuse, 0x2, P0 ;  /* 0x0000002597317211 */ /* 0x080fe200000f16ff */
[C---:B------:R-:W-:Y:S01]  /*1bc0*/  IMAD R33, R2.reuse, 0x54, RZ ;  /* 0x0000005402217824 */ /* 0x040fe200078e02ff */
[CC--:B------:R-:W-:Y:S01]  /*1bd0*/  LEA R52, P0, R2.reuse, R36.reuse, 0x5 ;  /* 0x0000002402347211 */ /* 0x0c0fe200078028ff */
[----:B------:R-:W-:Y:S01]  /*1be0*/  IMAD R31, R2, 0x5c, RZ ;  /* 0x0000005c021f7824 */ /* 0x000fe200078e02ff */
[-C--:B------:R-:W-:Y:S01]  /*1bf0*/  IADD3 R46, P3, PT, R150, R36.reuse, RZ ;  /* 0x00000024962e7210 */ /* 0x080fe20007f7e0ff */
[C---:B------:R-:W-:Y:S01]  /*1c00*/  IMAD R178, R2.reuse, 0x17, RZ ;  /* 0x0000001702b27824 */ /* 0x040fe200078e02ff */
[-C--:B------:R-:W-:Y:S01]  /*1c10*/  LEA.HI.X.SX32 R53, R155, R37.reuse, 0x2, P0 ;  /* 0x000000259b357211 */ /* 0x080fe200000f16ff */
[----:B------:R-:W-:Y:S01]  /*1c20*/  IMAD R25, R2, 0x64, RZ ;  /* 0x0000006402197824 */ /* 0x000fe200078e02ff */
[-C--:B------:R-:W-:Y:S01]  /*1c30*/  IADD3 R56, P0, PT, R57, R36.reuse, RZ ;  /* 0x0000002439387210 */ /* 0x080fe20007f1e0ff */
[----:B------:R-:W-:Y:S01]  /*1c40*/  STTM.x64 tmem[UR11], RZ ;  /* 0x000000ff000079ed */ /* 0x000fe2000834000b */
[-C--:B------:R-:W-:Y:S01]  /*1c50*/  LEA.HI.X.SX32 R47, R148, R37.reuse, 0x2, P3 ;  /* 0x00000025942f7211 */ /* 0x080fe200018f16ff */
[----:B------:R-:W2:Y:S01]  /*1c60*/  FENCE.VIEW.ASYNC.T ;  /* 0x00000000000073c6 */ /* 0x000ea20000000200 */
[-C--:B------:R-:W-:Y:S01]  /*1c70*/  LEA.HI.X.SX32 R57, R157, R37.reuse, 0x2, P0 ;  /* 0x000000259d397211 */ /* 0x080fe200000f16ff */
[----:B------:R-:W-:Y:S01]  /*1c80*/  UIADD3 UR12, UPT, UPT, UR10, 0x14000, URZ ;  /* 0x000140000a0c7890 */ /* 0x000fe2000fffe0ff */
[-C--:B------:R-:W-:Y:S01]  /*1c90*/  IADD3 R60, P0, PT, R61, R36.reuse, RZ ;  /* 0x000000243d3c7210 */ /* 0x080fe20007f1e0ff */
[----:B------:R-:W-:Y:S01]  /*1ca0*/  IMAD R180, R2, 0x19, RZ ;  /* 0x0000001902b47824 */ /* 0x000fe200078e02ff */
[-C--:B------:R-:W-:Y:S01]  /*1cb0*/  IADD3 R50, P3, PT, R154, R36.reuse, RZ ;  /* 0x000000249a327210 */ /* 0x080fe20007f7e0ff */
[----:B------:R-:W-:Y:S01]  /*1cc0*/  IMAD R21, R2, 0x6c, RZ ;  /* 0x0000006c02157824 */ /* 0x000fe200078e02ff */
[-C--:B------:R-:W-:Y:S01]  /*1cd0*/  LEA.HI.X.SX32 R61, R146, R37.reuse, 0x2, P0 ;  /* 0x00000025923d7211 */ /* 0x080fe200000f16ff */
[C---:B------:R-:W-:Y:S01]  /*1ce0*/  IMAD R184, R2.reuse, 0x1b, RZ ;  /* 0x0000001b02b87824 */ /* 0x040fe200078e02ff */
[-C--:B------:R-:W-:Y:S01]  /*1cf0*/  IADD3 R64, P0, PT, R65, R36.reuse, RZ ;  /* 0x0000002441407210 */ /* 0x080fe20007f1e0ff */
[C---:B------:R-:W-:Y:S01]  /*1d00*/  IMAD R11, R2.reuse, 0x70, RZ ;  /* 0x00000070020b7824 */ /* 0x040fe200078e02ff */
[-C--:B------:R-:W-:Y:S01]  /*1d10*/  LEA.HI.X.SX32 R51, R153, R37.reuse, 0x2, P3 ;  /* 0x0000002599337211 */ /* 0x080fe200018f16ff */
[----:B------:R-:W-:Y:S01]  /*1d20*/  IMAD R9, R2, 0x74, RZ ;  /* 0x0000007402097824 */ /* 0x000fe200078e02ff */
[-C--:B------:R-:W-:Y:S01]  /*1d30*/  LEA.HI.X.SX32 R65, R162, R37.reuse, 0x2, P0 ;  /* 0x00000025a2417211 */ /* 0x080fe200000f16ff */
[C---:B------:R-:W-:Y:S01]  /*1d40*/  IMAD R186, R2.reuse, 0x1d, RZ ;  /* 0x0000001d02ba7824 */ /* 0x040fe200078e02ff */
[CC--:B------:R-:W-:Y:S01]  /*1d50*/  LEA R68, P0, R2.reuse, R36.reuse, 0x6 ;  /* 0x0000002402447211 */ /* 0x0c0fe200078030ff */
[C---:B------:R-:W-:Y:S01]  /*1d60*/  IMAD R7, R2.reuse, 0x78, RZ ;  /* 0x0000007802077824 */ /* 0x040fe200078e02ff */
[-C--:B------:R-:W-:Y:S01]  /*1d70*/  IADD3 R54, P3, PT, R55, R36.reuse, RZ ;  /* 0x0000002437367210 */ /* 0x080fe20007f7e0ff */
[----:B------:R-:W-:Y:S01]  /*1d80*/  IMAD R188, R2, 0x1e, RZ ;  /* 0x0000001e02bc7824 */ /* 0x000fe200078e02ff */
[-C--:B------:R-:W-:Y:S01]  /*1d90*/  LEA.HI.X.SX32 R69, R166, R37.reuse, 0x2, P0 ;  /* 0x00000025a6457211 */ /* 0x080fe200000f16ff */
[C---:B------:R-:W-:Y:S01]  /*1da0*/  IMAD R5, R2.reuse, 0x7c, RZ ;  /* 0x0000007c02057824 */ /* 0x040fe200078e02ff */
[-C--:B------:R-:W-:Y:S01]  /*1db0*/  IADD3 R72, P0, PT, R73, R36.reuse, RZ ;  /* 0x0000002449487210 */ /* 0x080fe20007f1e0ff */
[----:B------:R-:W-:Y:S01]  /*1dc0*/  IMAD R190, R2, 0x1f, RZ ;  /* 0x0000001f02be7824 */ /* 0x000fe200078e02ff */
[-C--:B------:R-:W-:Y:S01]  /*1dd0*/  LEA.HI.X.SX32 R55, R156, R37.reuse, 0x2, P3 ;  /* 0x000000259c377211 */ /* 0x080fe200018f16ff */
[C---:B------:R-:W-:Y:S01]  /*1de0*/  VIADD R12, R149.reuse, 0xfffffffa ;  /* 0xfffffffa950c7836 */ /* 0x040fe20000000000 */
[-C--:B------:R-:W-:Y:S01]  /*1df0*/  LEA.HI.X.SX32 R73, R170, R37.reuse, 0x2, P0 ;  /* 0x00000025aa497211 */ /* 0x080fe200000f16ff */
[----:B------:R-:W-:Y:S01]  /*1e00*/  VIADD R13, R149, 0xfffffff7 ;  /* 0xfffffff7950d7836 */ /* 0x000fe20000000000 */
[-C--:B------:R-:W-:Y:S01]  /*1e10*/  IADD3 R34, P0, PT, R35, R36.reuse, RZ ;  /* 0x0000002423227210 */ /* 0x080fe20007f1e0ff */
[----:B------:R-:W-:Y:S01]  /*1e20*/  VIADD R163, R149, 0x1f ;  /* 0x0000001f95a37836 */ /* 0x000fe20000000000 */
[-C--:B------:R-:W-:Y:S01]  /*1e30*/  IADD3 R58, P3, PT, R59, R36.reuse, RZ ;  /* 0x000000243b3a7210 */ /* 0x080fe20007f7e0ff */
[C---:B------:R-:W-:Y:S01]  /*1e40*/  VIADD R78, R149.reuse, 0xffffffdd ;  /* 0xffffffdd954e7836 */ /* 0x040fe20000000000 */
[-C--:B------:R-:W-:Y:S01]  /*1e50*/  LEA.HI.X.SX32 R35, R150, R37.reuse, 0x2, P0 ;  /* 0x0000002596237211 */ /* 0x080fe200000f16ff */
[----:B------:R-:W-:Y:S01]  /*1e60*/  VIADD R80, R149, 0xffffffdc ;  /* 0xffffffdc95507836 */ /* 0x000fe20000000000 */
[-C--:B------:R-:W-:Y:S01]  /*1e70*/  IADD3 R28, P0, PT, R29, R36.reuse, RZ ;  /* 0x000000241d1c7210 */ /* 0x080fe20007f1e0ff */
[----:B------:R-:W-:Y:S01]  /*1e80*/  IMAD.SHL.U32 R167, R2, 0x20, RZ ;  /* 0x0000002002a77824 */ /* 0x000fe200078e00ff */
        /* <DEDUP_REMOVED lines=10> */
[----:B------:R-:W-:Y:S01]  /*1f30*/  LEA.HI.X.SX32 R63, R160, R37, 0x2, P3 ;  /* 0x00000025a03f7211 */ /* 0x000fe200018f16ff */
[----:B------:R-:W-:Y:S01]  /*1f40*/  UIADD3 UR21, UPT, UPT, UR20, 0x40, URZ ;  /* 0x0000004014157890 */ /* 0x000fe2000fffe0ff */
[----:B--2---:R-:W-:Y:S01]  /*1f50*/  BAR.SYNC.DEFER_BLOCKING 0x0 ;  /* 0x0000000000007b1d */ /* 0x004fe20000010000 */
[----:B------:R-:W-:-:S02]  /*1f60*/  IADD3 R22, P0, PT, R23, R36, RZ ;  /* 0x0000002417167210 */ /* 0x000fc40007f1e0ff */
[-C--:B------:R-:W-:Y:S02]  /*1f70*/  IADD3 R66, P3, PT, R67, R36.reuse, RZ ;  /* 0x0000002443427210 */ /* 0x080fe40007f7e0ff */
[-C--:B------:R-:W-:Y:S02]  /*1f80*/  LEA.HI.X.SX32 R23, R182, R37.reuse, 0x2, P0 ;  /* 0x00000025b6177211 */ /* 0x080fe400000f16ff */
[----:B------:R-:W-:Y:S02]  /*1f90*/  LEA.HI.X.SX32 R67, R164, R37, 0x2, P3 ;  /* 0x00000025a4437211 */ /* 0x000fe400018f16ff */
[C---:B------:R-:W-:Y:S02]  /*1fa0*/  ISETP.NE.U32.AND P0, PT, R130.reuse, RZ, PT ;  /* 0x000000ff8200720c */ /* 0x040fe40003f05070 */
[----:B------:R-:W-:Y:S02]  /*1fb0*/  IADD3 R70, P3, PT, R71, R36, RZ ;  /* 0x0000002447467210 */ /* 0x000fe40007f7e0ff */
[----:B------:R-:W-:-:S02]  /*1fc0*/  LEA R15, R130, UR10, 0x7 ;  /* 0x0000000a820f7c11 */ /* 0x000fc4000f8e38ff */
[-C--:B------:R-:W-:Y:S02]  /*1fd0*/  LEA.HI.X.SX32 R71, R168, R37.reuse, 0x2, P3 ;  /* 0x00000025a8477211 */ /* 0x080fe400018f16ff */
[-C--:B------:R-:W-:Y:S02]  /*1fe0*/  IADD3 R74, P3, PT, R75, R36.reuse, RZ ;  /* 0x000000244b4a7210 */ /* 0x080fe40007f7e0ff */
[----:B------:R-:W-:Y:S02]  /*1ff0*/  LOP3.LUT R126, R126, 0x1f, RZ, 0xc0, !PT ;  /* 0x0000001f7e7e7812 */ /* 0x000fe400078ec0ff */
[----:B------:R-:W-:Y:S01]  /*2000*/  LEA.HI.X.SX32 R75, R172, R37, 0x2, P3 ;  /* 0x00000025ac4b7211 */ /* 0x000fe200018f16ff */
[----:B------:R-:W-:Y:S01]  /*2010*/  VOTEU.ALL UP1, P0 ;  /* 0x0000000000ff7886 */ /* 0x000fe20000020000 */
[----:B------:R-:W-:Y:S01]  /*2020*/  IADD3 R32, P3, PT, R33, R36, RZ ;  /* 0x0000002421207210 */ /* 0x000fe20007f7e0ff */
[----:B------:R-:W-:Y:S01]  /*2030*/  VOTEU.ALL UP2, P0 ;  /* 0x0000000000ff7886 */ /* 0x000fe20000040000 */
[----:B------:R-:W-:Y:S01]  /*2040*/  IMAD R161, R126, R3, RZ ;  /* 0x000000037ea17224 */ /* 0x000fe200078e02ff */
[----:B------:R-:W-:-:S02]  /*2050*/  LOP3.LUT R165, R129, 0x40, RZ, 0x3c, !PT ;  /* 0x0000004081a57812 */ /* 0x000fc400078e3cff */
[----:B------:R-:W-:Y:S02]  /*2060*/  LEA.HI.X.SX32 R33, R174, R37, 0x2, P3 ;  /* 0x00000025ae217211 */ /* 0x000fe400018f16ff */
[----:B------:R-:W-:Y:S01]  /*2070*/  IADD3 R30, P3, PT, R31, R36, RZ ;  /* 0x000000241f1e7210 */ /* 0x000fe20007f7e0ff */
[----:B------:R-:W-:-:S04]  /*2080*/  @!UP1 UIADD3 UR8, UPT, UPT, -UR6, 0x100000, URZ ;  /* 0x0010000006089890 */ /* 0x000fc8000fffe1ff */
[----:B------:R-:W-:Y:S02]  /*2090*/  @!UP1 USHF.L.U32 UR9, UR8, 0xb, URZ ;  /* 0x0000000b08099899 */ /* 0x000fe400080006ff */
[----:B------:R-:W-:Y:S01]  /*20a0*/  @!UP1 USHF.L.U32 UR8, UR8, 0x1, URZ ;  /* 0x0000000108089899 */ /* 0x000fe200080006ff */
[----:B------:R-:W-:Y:S02]  /*20b0*/  LEA.HI.X.SX32 R31, R178, R37, 0x2, P3 ;  /* 0x00000025b21f7211 */ /* 0x000fe400018f16ff */
[----:B------:R-:W-:Y:S01]  /*20c0*/  IADD3 R24, P3, PT, R25, R36, RZ ;  /* 0x0000002419187210 */ /* 0x000fe20007f7e0ff */
[----:B------:R-:W-:-:S04]  /*20d0*/  @!UP1 UIADD3 UR4, UPT, UPT, -UR6, 0x100000, URZ ;  /* 0x0010000006049890 */ /* 0x000fc8000fffe1ff */
[----:B------:R-:W-:Y:S02]  /*20e0*/  @!UP1 USHF.L.U32 UR5, UR4, 0xb, URZ ;  /* 0x0000000b04059899 */ /* 0x000fe400080006ff */
[----:B------:R-:W-:Y:S01]  /*20f0*/  @!UP1 USHF.L.U32 UR4, UR4, 0x1, URZ ;  /* 0x0000000104049899 */ /* 0x000fe200080006ff */
[----:B------:R-:W-:Y:S01]  /*2100*/  VOTEU.ALL UP1, P0 ;  /* 0x0000000000ff7886 */ /* 0x000fe20000020000 */
[-C--:B------:R-:W-:Y:S02]  /*2110*/  LEA.HI.X.SX32 R25, R180, R37.reuse, 0x2, P3 ;  /* 0x00000025b4197211 */ /* 0x080fe400018f16ff */
[----:B------:R-:W-:Y:S01]  /*2120*/  IADD3 R20, P3, PT, R21, R36, RZ ;  /* 0x0000002415147210 */ /* 0x000fe20007f7e0ff */
[----:B------:R-:W2:Y:S02]  /*2130*/  FENCE.VIEW.ASYNC.S ;  /* 0x00000000000073c6 */ /* 0x000ea40000000000 */
[----:B--2---:R-:W2:Y:S02]  /*2140*/  @!UP1 SYNCS.EXCH.64 URZ, [UR12], UR8 ;  /* 0x000000080cff95b2 */ /* 0x004ea40008000100 */
[----:B--2---:R-:W-:Y:S01]  /*2150*/  BAR.SYNC.DEFER_BLOCKING 0x0 ;  /* 0x0000000000007b1d */ /* 0x004fe20000010000 */
[----:B------:R-:W-:-:S02]  /*2160*/  LEA.HI.X.SX32 R21, R184, R37, 0x2, P3 ;  /* 0x00000025b8157211 */ /* 0x000fc400018f16ff */
[-C--:B------:R-:W-:Y:S02]  /*2170*/  IADD3 R10, P3, PT, R11, R36.reuse, RZ ;  /* 0x000000240b0a7210 */ /* 0x080fe40007f7e0ff */
[----:B------:R-:W-:Y:S02]  /*2180*/  LEA R169, R130, UR10, 0x7 ;  /* 0x0000000a82a97c11 */ /* 0x000fe4000f8e38ff */
[-C--:B------:R-:W-:Y:S02]  /*2190*/  LEA.HI.X.SX32 R11, R154, R37.reuse, 0x2, P3 ;  /* 0x000000259a0b7211 */ /* 0x080fe400018f16ff */
[----:B------:R-:W-:Y:S02]  /*21a0*/  IADD3 R8, P3, PT, R9, R36, RZ ;  /* 0x0000002409087210 */ /* 0x000fe40007f7e0ff */
[----:B------:R-:W-:Y:S02]  /*21b0*/  P2R R173, PR, RZ, 0x1 ;  /* 0x00000001ffad7803 */ /* 0x000fe40000000000 */
[----:B------:R-:W-:-:S02]  /*21c0*/  LEA.HI.X.SX32 R9, R186, R37, 0x2, P3 ;  /* 0x00000025ba097211 */ /* 0x000fc400018f16ff */
[----:B------:R-:W-:-:S04]  /*21d0*/  IADD3 R6, P3, PT, R7, R36, RZ ;  /* 0x0000002407067210 */ /* 0x000fc80007f7e0ff */
[-C--:B------:R-:W-:Y:S02]  /*21e0*/  LEA.HI.X.SX32 R7, R188, R37.reuse, 0x2, P3 ;  /* 0x00000025bc077211 */ /* 0x080fe400018f16ff */
[----:B-1----:R-:W-:Y:S01]  /*21f0*/  IADD3 R4, P3, PT, R5, R36, RZ ;  /* 0x0000002405047210 */ /* 0x002fe20007f7e0ff */
[----:B------:R1:W2:Y:S03]  /*2200*/  @!UP2 SYNCS.EXCH.64 URZ, [UR10+0x14008], UR4 ;  /* 0x014008040affa5b2 */ /* 0x0002a60008000100 */
[----:B------:R-:W-:Y:S01]  /*2210*/  LEA.HI.X.SX32 R5, R190, R37, 0x2, P3 ;  /* 0x00000025be057211 */ /* 0x000fe200018f16ff */
[----:B------:R-:W-:Y:S01]  /*2220*/  @!PT LDS RZ, [RZ] ;  /* 0x00000000fffff984 */ /* 0x000fe20000000800 */
[----:B------:R-:W-:Y:S01]  /*2230*/  @!PT LDS RZ, [RZ] ;  /* 0x00000000fffff984 */ /* 0x000fe20000000800 */
[----:B------:R-:W-:Y:S01]  /*2240*/  @!PT LDS RZ, [RZ] ;  /* 0x00000000fffff984 */ /* 0x000fe20000000800 */
[----:B--2---:R2:W-:Y:S01]  /*2250*/  LDGSTS.E [R15], desc[UR18][R36.64], !P5 ;  /* 0x00000000240f7fae */ /* 0x0045e2000e9a1012 */
[----:B------:R-:W-:Y:S01]  /*2260*/  ISETP.GE.U32.AND P3, PT, R12, 0x7fffffdb, PT ;  /* 0x7fffffdb0c00780c */ /* 0x000fe20003f66070 */
[C---:B------:R-:W-:Y:S02]  /*2270*/  VIADD R12, R149.reuse, 0xfffffff9 ;  /* 0xfffffff9950c7836 */ /* 0x040fe40000000000 */
[----:B------:R3:W-:Y:S03]  /*2280*/  LDGSTS.E [R15+0x4], desc[UR18][R38.64], !P6 ;  /* 0x00004000260f7fae */ /* 0x0007e6000f1a1012 */
[----:B------:R-:W-:Y:S01]  /*2290*/  ISETP.GE.U32.AND P5, PT, R12, 0x7fffffda, PT ;  /* 0x7fffffda0c00780c */ /* 0x000fe20003fa6070 */
[----:B------:R-:W-:Y:S01]  /*22a0*/  VIADD R12, R149, 0xfffffff8 ;  /* 0xfffffff8950c7836 */ /* 0x000fe20000000000 */
[----:B------:R4:W-:Y:S01]  /*22b0*/  LDGSTS.E [R15+0x8], desc[UR18][R40.64], !P1 ;  /* 0x00008000280f7fae */ /* 0x0009e2000c9a1012 */
[----:B------:R-:W-:Y:S01]  /*22c0*/  ISETP.GE.U32.AND P1, PT, R13, 0x7fffffd8, PT ;  /* 0x7fffffd80d00780c */ /* 0x000fe20003f26070 */
[C---:B------:R-:W-:Y:S01]  /*22d0*/  VIADD R13, R149.reuse, 0xfffffff5 ;  /* 0xfffffff5950d7836 */ /* 0x040fe20000000000 */
[----:B-1----:R-:W1:Y:S01]  /*22e0*/  LDCU UR4, c[0x0][0x3b0] ;  /* 0x00007600ff0477ac */ /* 0x002e620008000800 */
[----:B------:R-:W-:Y:S01]  /*22f0*/  ISETP.GE.U32.AND P6, PT, R12, 0x7fffffd9, PT ;  /* 0x7fffffd90c00780c */ /* 0x000fe20003fc6070 */
[----:B------:R-:W-:Y:S01]  /*2300*/  VIADD R12, R149, 0xfffffff6 ;  /* 0xfffffff6950c7836 */ /* 0x000fe20000000000 */
[----:B------:R-:W-:Y:S01]  /*2310*/  LDGSTS.E [R15+0xc], desc[UR18][R42.64], !P4 ;  /* 0x0000c0002a0f7fae */ /* 0x000fe2000e1a1012 */
[----:B--2---:R-:W-:-:S03]  /*2320*/  IMAD.WIDE R36, R167, 0x4, R36 ;  /* 0x00000004a7247825 */ /* 0x004fc600078e0224 */
[----:B------:R-:W-:Y:S01]  /*2330*/  ISETP.GE.U32.AND P4, PT, R12, 0x7fffffd7, PT ;  /* 0x7fffffd70c00780c */ /* 0x000fe20003f86070 */
[----:B------:R-:W-:Y:S01]  /*2340*/  LDGSTS.E [R15+0x10], desc[UR18][R44.64], !P2 ;  /* 0x000100002c0f7fae */ /* 0x000fe2000d1a1012 */
[----:B------:R-:W-:Y:S01]  /*2350*/  ISETP.GE.U32.AND P2, PT, R13, 0x7fffffd6, PT ;  /* 0x7fffffd60d00780c */ /* 0x000fe20003f46070 */
[C---:B------:R-:W-:Y:S02]  /*2360*/  VIADD R12, R149.reuse, 0xfffffff4 ;  /* 0xfffffff4950c7836 */ /* 0x040fe40000000000 */
[----:B------:R-:W-:Y:S01]  /*2370*/  VIADD R13, R149, 0xfffffff3 ;  /* 0xfffffff3950d7836 */ /* 0x000fe20000000000 */
[----:B------:R-:W-:Y:S01]  /*2380*/  LDGSTS.E [R15+0x14], desc[UR18][R46.64], !P3 ;  /* 0x000140002e0f7fae */ /* 0x000fe2000d9a1012 */
[----:B---3--:R-:W-:Y:S01]  /*2390*/  IMAD.WIDE R38, R167, 0x4, R38 ;  /* 0x00000004a7267825 */ /* 0x008fe200078e0226 */
[----:B------:R-:W-:Y:S02]  /*23a0*/  ISETP.GE.U32.AND P3, PT, R12, 0x7fffffd5, PT ;  /* 0x7fffffd50c00780c */ /* 0x000fe40003f66070 */
[----:B------:R-:W-:Y:S01]  /*23b0*/  LDGSTS.E [R15+0x18], desc[UR18][R48.64], !P5 ;  /* 0x00018000300f7fae */ /* 0x000fe2000e9a1012 */
[----:B------:R-:W-:Y:S01]  /*23c0*/  ISETP.GE.U32.AND P5, PT, R13, 0x7fffffd4, PT ;  /* 0x7fffffd40d00780c */ /* 0x000fe20003fa6070 */
[----:B------:R-:W-:-:S02]  /*23d0*/  VIADD R12, R149, 0xfffffff2 ;  /* 0xfffffff2950c7836 */ /* 0x000fc40000000000 */
[C---:B------:R-:W-:Y:S01]  /*23e0*/  VIADD R13, R149.reuse, 0xfffffff1 ;  /* 0xfffffff1950d7836 */ /* 0x040fe20000000000 */
[----:B------:R-:W-:Y:S01]  /*23f0*/  LDGSTS.E [R15+0x1c], desc[UR18][R50.64], !P6 ;  /* 0x0001c000320f7fae */ /* 0x000fe2000f1a1012 */
[----:B-1----:R-:W-:Y:S01]  /*2400*/  IMAD R194, R194, UR4, RZ ;  /* 0x00000004c2c27c24 */ /* 0x002fe2000f8e02ff */
[----:B------:R-:W-:Y:S01]  /*2410*/  ISETP.GE.U32.AND P6, PT, R12, 0x7fffffd3, PT ;  /* 0x7fffffd30c00780c */ /* 0x000fe20003fc6070 */
[----:B------:R-:W-:Y:S01]  /*2420*/  VIADD R12, R149, 0xfffffff0 ;  /* 0xfffffff0950c7836 */ /* 0x000fe20000000000 */
[----:B------:R-:W-:Y:S01]  /*2430*/  LDGSTS.E [R15+0x20], desc[UR18][R52.64], !P1 ;  /* 0x00020000340f7fae */ /* 0x000fe2000c9a1012 */
[----:B------:R-:W-:Y:S01]  /*2440*/  ISETP.GE.U32.AND P1, PT, R13, 0x7fffffd2, PT ;  /* 0x7fffffd20d00780c */ /* 0x000fe20003f26070 */
[C---:B------:R-:W-:Y:S02]  /*2450*/  VIADD R13, R149.reuse, 0xffffffef ;  /* 0xffffffef950d7836 */ /* 0x040fe40000000000 */
[----:B------:R-:W-:Y:S01]  /*2460*/  LDGSTS.E [R15+0x24], desc[UR18][R54.64], !P4 ;  /* 0x00024000360f7fae */ /* 0x000fe2000e1a1012 */
[----:B------:R-:W-:Y:S01]  /*2470*/  ISETP.GE.U32.AND P4, PT, R12, 0x7fffffd1, PT ;  /* 0x7fffffd10c00780c */ /* 0x000fe20003f86070 */
[----:B------:R-:W-:-:S02]  /*2480*/  VIADD R12, R149, 0xffffffee ;  /* 0xffffffee950c7836 */ /* 0x000fc40000000000 */
[----:B------:R-:W-:Y:S01]  /*2490*/  LDGSTS.E [R15+0x28], desc[UR18][R56.64], !P2 ;  /* 0x00028000380f7fae */ /* 0x000fe2000d1a1012 */
[----:B------:R-:W-:Y:S01]  /*24a0*/  ISETP.GE.U32.AND P2, PT, R13, 0x7fffffd0, PT ;  /* 0x7fffffd00d00780c */ /* 0x000fe20003f46070 */
[C---:B------:R-:W-:Y:S02]  /*24b0*/  VIADD R13, R149.reuse, 0xffffffed ;  /* 0xffffffed950d7836 */ /* 0x040fe40000000000 */
[----:B------:R-:W-:Y:S01]  /*24c0*/  LDGSTS.E [R15+0x2c], desc[UR18][R58.64], !P3 ;  /* 0x0002c0003a0f7fae */ /* 0x000fe2000d9a1012 */
[----:B------:R-:W-:Y:S01]  /*24d0*/  ISETP.GE.U32.AND P3, PT, R12, 0x7fffffcf, PT ;  /* 0x7fffffcf0c00780c */ /* 0x000fe20003f66070 */
[----:B------:R-:W-:Y:S02]  /*24e0*/  VIADD R12, R149, 0xffffffec ;  /* 0xffffffec950c7836 */ /* 0x000fe40000000000 */
[----:B------:R-:W-:Y:S01]  /*24f0*/  LDGSTS.E [R15+0x30], desc[UR18][R60.64], !P5 ;  /* 0x000300003c0f7fae */ /* 0x000fe2000e9a1012 */
[----:B------:R-:W-:Y:S01]  /*2500*/  ISETP.GE.U32.AND P5, PT, R13, 0x7fffffce, PT ;  /* 0x7fffffce0d00780c */ /* 0x000fe20003fa6070 */
[----:B------:R-:W-:-:S02]  /*2510*/  VIADD R13, R149, 0xffffffeb ;  /* 0xffffffeb950d7836 */ /* 0x000fc40000000000 */
[----:B------:R-:W-:Y:S01]  /*2520*/  LDGSTS.E [R15+0x34], desc[UR18][R62.64], !P6 ;  /* 0x000340003e0f7fae */ /* 0x000fe2000f1a1012 */
[----:B------:R-:W-:Y:S01]  /*2530*/  ISETP.GE.U32.AND P6, PT, R12, 0x7fffffcd, PT ;  /* 0x7fffffcd0c00780c */ /* 0x000fe20003fc6070 */
[----:B------:R-:W-:Y:S02]  /*2540*/  VIADD R12, R149, 0xffffffea ;  /* 0xffffffea950c7836 */ /* 0x000fe40000000000 */
        /* <DEDUP_REMOVED lines=29> */
[----:B------:R-:W-:Y:S02]  /*2720*/  IMAD R198, R198, UR4, RZ ;  /* 0x00000004c6c67c24 */ /* 0x000fe4000f8e02ff */
[----:B------:R-:W-:Y:S01]  /*2730*/  LDGSTS.E [R15+0x60], desc[UR18][R26.64], !P5 ;  /* 0x000600001a0f7fae */ /* 0x000fe2000e9a1012 */
[----:B------:R-:W-:Y:S01]  /*2740*/  ISETP.GE.U32.AND P5, PT, R13, 0x7fffffc2, PT ;  /* 0x7fffffc20d00780c */ /* 0x000fe20003fa6070 */
[----:B------:R-:W-:-:S02]  /*2750*/  VIADD R13, R149, 0xffffffe0 ;  /* 0xffffffe0950d7836 */ /* 0x000fc40000000000 */
[----:B------:R-:W-:Y:S01]  /*2760*/  LDGSTS.E [R15+0x64], desc[UR18][R24.64], !P6 ;  /* 0x00064000180f7fae */ /* 0x000fe2000f1a1012 */
[----:B------:R-:W-:Y:S02]  /*2770*/  IMAD R202, R202, UR4, RZ ;  /* 0x00000004caca7c24 */ /* 0x000fe4000f8e02ff */
[----:B------:R-:W-:Y:S01]  /*2780*/  ISETP.GE.U32.AND P6, PT, R13, 0x7fffffc1, PT ;  /* 0x7fffffc10d00780c */ /* 0x000fe20003fc6070 */
[----:B------:R-:W-:Y:S01]  /*2790*/  LDGSTS.E [R15+0x68], desc[UR18][R22.64], !P1 ;  /* 0x00068000160f7fae */ /* 0x000fe2000c9a1012 */
[----:B------:R-:W-:Y:S01]  /*27a0*/  ISETP.GE.AND P1, PT, R126, R13, PT ;  /* 0x0000000d7e00720c */ /* 0x000fe20003f26270 */
[----:B------:R-:W-:Y:S02]  /*27b0*/  IMAD R192, R192, UR4, RZ ;  /* 0x00000004c0c07c24 */ /* 0x000fe4000f8e02ff */
[----:B------:R-:W-:Y:S01]  /*27c0*/  LDGSTS.E [R15+0x6c], desc[UR18][R20.64], !P4 ;  /* 0x0006c000140f7fae */ /* 0x000fe2000e1a1012 */
[----:B------:R-:W-:Y:S01]  /*27d0*/  SEL R76, RZ, 0x4, P1 ;  /* 0x00000004ff4c7807 */ /* 0x000fe20000800000 */
[----:B------:R-:W-:-:S02]  /*27e0*/  IMAD R206, R206, UR4, RZ ;  /* 0x00000004cece7c24 */ /* 0x000fc4000f8e02ff */
[----:B------:R-:W-:Y:S01]  /*27f0*/  LDGSTS.E [R15+0x70], desc[UR18][R10.64], !P2 ;  /* 0x000700000a0f7fae */ /* 0x000fe2000d1a1012 */
[----:B------:R-:W-:Y:S02]  /*2800*/  IMAD R196, R196, UR4, RZ ;  /* 0x00000004c4c47c24 */ /* 0x000fe4000f8e02ff */
[----:B------:R-:W-:Y:S01]  /*2810*/  VIADD R12, R149, 0xffffffdf ;  /* 0xffffffdf950c7836 */ /* 0x000fe20000000000 */
[----:B------:R-:W-:Y:S01]  /*2820*/  LDGSTS.E [R15+0x74], desc[UR18][R8.64], !P3 ;  /* 0x00074000080f7fae */ /* 0x000fe2000d9a1012 */
[----:B------:R-:W-:Y:S01]  /*2830*/  IMAD R210, R210, UR4, RZ ;  /* 0x00000004d2d27c24 */ /* 0x000fe2000f8e02ff */
[----:B------:R-:W-:Y:S01]  /*2840*/  ISETP.GE.AND P3, PT, R126, R149, PT ;  /* 0x000000957e00720c */ /* 0x000fe20003f66270 */
[----:B------:R-:W-:Y:S01]  /*2850*/  IMAD R200, R200, UR4, RZ ;  /* 0x00000004c8c87c24 */ /* 0x000fe2000f8e02ff */
[----:B------:R-:W-:Y:S01]  /*2860*/  LDGSTS.E [R15+0x78], desc[UR18][R6.64], !P5 ;  /* 0x00078000060f7fae */ /* 0x000fe2000e9a1012 */
[C---:B------:R-:W-:Y:S01]  /*2870*/  LEA R123, P5, R161.reuse, UR26, 0x2 ;  /* 0x0000001aa17b7c11 */ /* 0x040fe2000f8a10ff */
[----:B------:R-:W-:Y:S01]  /*2880*/  IMAD R214, R214, UR4, RZ ;  /* 0x00000004d6d67c24 */ /* 0x000fe2000f8e02ff */
[----:B------:R-:W-:Y:S01]  /*2890*/  ISETP.GE.U32.AND P4, PT, R12, 0x7fffffc0, PT ;  /* 0x7fffffc00c00780c */ /* 0x000fe20003f86070 */
[----:B------:R1:W-:Y:S01]  /*28a0*/  LDGSTS.E [R15+0x7c], desc[UR18][R4.64], !P6 ;  /* 0x0007c000040f7fae */ /* 0x0003e2000f1a1012 */
[----:B------:R-:W-:Y:S01]  /*28b0*/  LEA.HI.X.SX32 R79, R161, UR27, 0x2, P5 ;  /* 0x0000001ba14f7c11 */ /* 0x000fe2000a8f16ff */
[----:B------:R-:W-:Y:S01]  /*28c0*/  VIADD R12, R149, 0xffffffde ;  /* 0xffffffde950c7836 */ /* 0x000fe20000000000 */
[-C--:B------:R-:W-:Y:S01]  /*28d0*/  LEA R108, P5, R194, R123.reuse, 0x2 ;  /* 0x0000007bc26c7211 */ /* 0x080fe200078a10ff */
[----:B------:R-:W-:Y:S01]  /*28e0*/  IMAD R204, R204, UR4, RZ ;  /* 0x00000004cccc7c24 */ /* 0x000fe2000f8e02ff */
[----:B------:R-:W-:Y:S01]  /*28f0*/  LEA R18, P1, R192, R123, 0x2 ;  /* 0x0000007bc0127211 */ /* 0x000fe200078210ff */
[----:B------:R-:W-:Y:S01]  /*2900*/  IMAD R218, R218, UR4, RZ ;  /* 0x00000004dada7c24 */ /* 0x000fe2000f8e02ff */
[----:B------:R-:W-:Y:S01]  /*2910*/  LEA.HI.X.SX32 R109, R194, R79, 0x2, P5 ;  /* 0x0000004fc26d7211 */ /* 0x000fe200028f16ff */
[----:B------:R-:W-:Y:S01]  /*2920*/  IMAD R208, R208, UR4, RZ ;  /* 0x00000004d0d07c24 */ /* 0x000fe2000f8e02ff */
[----:B------:R-:W-:Y:S01]  /*2930*/  LEA R110, P5, R198, R123, 0x2 ;  /* 0x0000007bc66e7211 */ /* 0x000fe200078a10ff */
[----:B------:R-:W-:Y:S01]  /*2940*/  IMAD R212, R212, UR4, RZ ;  /* 0x00000004d4d47c24 */ /* 0x000fe2000f8e02ff */
[-C--:B------:R-:W-:Y:S01]  /*2950*/  LEA.HI.X.SX32 R19, R192, R79.reuse, 0x2, P1 ;  /* 0x0000004fc0137211 */ /* 0x080fe200008f16ff */
[----:B------:R-:W-:Y:S01]  /*2960*/  IMAD R216, R216, UR4, RZ ;  /* 0x00000004d8d87c24 */ /* 0x000fe2000f8e02ff */
[----:B------:R-:W-:Y:S01]  /*2970*/  LEA.HI.X.SX32 R111, R198, R79, 0x2, P5 ;  /* 0x0000004fc66f7211 */ /* 0x000fe200028f16ff */
[----:B------:R-:W-:Y:S01]  /*2980*/  IMAD R220, R220, UR4, RZ ;  /* 0x00000004dcdc7c24 */ /* 0x000fe2000f8e02ff */
[-C--:B------:R-:W-:Y:S01]  /*2990*/  LEA R112, P5, R202, R123.reuse, 0x2 ;  /* 0x0000007bca707211 */ /* 0x080fe200078a10ff */
[----:B------:R-:W-:Y:S01]  /*29a0*/  IMAD R222, R222, UR4, RZ ;  /* 0x00000004dede7c24 */ /* 0x000fe2000f8e02ff */
[----:B------:R-:W-:Y:S01]  /*29b0*/  LEA R14, P1, R196, R123, 0x2 ;  /* 0x0000007bc40e7211 */ /* 0x000fe200078210ff */
[----:B------:R-:W0:Y:S01]  /*29c0*/  LDGDEPBAR ;  /* 0x00000000000079af */ /* 0x000e220000000000 */
[----:B------:R-:W-:Y:S01]  /*29d0*/  LEA.HI.X.SX32 R113, R202, R79, 0x2, P5 ;  /* 0x0000004fca717211 */ /* 0x000fe200028f16ff */
[----:B----4-:R-:W-:Y:S01]  /*29e0*/  IMAD.WIDE R40, R167, 0x4, R40 ;  /* 0x00000004a7287825 */ /* 0x010fe200078e0228 */
[----:B------:R-:W-:-:S02]  /*29f0*/  LEA R114, P5, R206, R123, 0x2 ;  /* 0x0000007bce727211 */ /* 0x000fc400078a10ff */
[-C--:B-1----:R-:W-:Y:S01]  /*2a00*/  LEA.HI.X.SX32 R15, R196, R79.reuse, 0x2, P1 ;  /* 0x0000004fc40f7211 */ /* 0x082fe200008f16ff */
[C---:B------:R-:W-:Y:S01]  /*2a10*/  IMAD.WIDE R42, R167.reuse, 0x4, R42 ;  /* 0x00000004a72a7825 */ /* 0x040fe200078e022a */
[----:B------:R-:W-:Y:S02]  /*2a20*/  LEA.HI.X.SX32 R115, R206, R79, 0x2, P5 ;  /* 0x0000004fce737211 */ /* 0x000fe400028f16ff */
[-C--:B------:R-:W-:Y:S01]  /*2a30*/  LEA R116, P5, R210, R123.reuse, 0x2 ;  /* 0x0000007bd2747211 */ /* 0x080fe200078a10ff */
[----:B------:R-:W-:Y:S01]  /*2a40*/  IMAD.WIDE R44, R167, 0x4, R44 ;  /* 0x00000004a72c7825 */ /* 0x000fe200078e022c */
[----:B------:R-:W-:Y:S02]  /*2a50*/  LEA R16, P1, R200, R123, 0x2 ;  /* 0x0000007bc8107211 */ /* 0x000fe400078210ff */
[----:B------:R-:W-:Y:S01]  /*2a60*/  ISETP.GT.AND P6, PT, R163, 0x1f, PT ;  /* 0x0000001fa300780c */ /* 0x000fe20003fc4270 */
[----:B------:R-:W-:Y:S01]  /*2a70*/  IMAD.WIDE R46, R167, 0x4, R46 ;  /* 0x00000004a72e7825 */ /* 0x000fe200078e022e */
[----:B------:R-:W-:-:S02]  /*2a80*/  LEA.HI.X.SX32 R117, R210, R79, 0x2, P5 ;  /* 0x0000004fd2757211 */ /* 0x000fc400028f16ff */
[----:B------:R-:W-:Y:S01]  /*2a90*/  ISETP.GE.U32.AND P2, PT, R12, 0x7fffffbf, PT ;  /* 0x7fffffbf0c00780c */ /* 0x000fe20003f46070 */
[C---:B------:R-:W-:Y:S01]  /*2aa0*/  IMAD.WIDE R48, R167.reuse, 0x4, R48 ;  /* 0x00000004a7307825 */ /* 0x040fe200078e0230 */
[----:B------:R-:W-:Y:S02]  /*2ab0*/  LEA.HI.X.SX32 R17, R200, R79, 0x2, P1 ;  /* 0x0000004fc8117211 */ /* 0x000fe400008f16ff */
[-C--:B------:R-:W-:Y:S01]  /*2ac0*/  LEA R118, P5, R214, R123.reuse, 0x2 ;  /* 0x0000007bd6767211 */ /* 0x080fe200078a10ff */
[C---:B------:R-:W-:Y:S01]  /*2ad0*/  IMAD.WIDE R50, R167.reuse, 0x4, R50 ;  /* 0x00000004a7327825 */ /* 0x040fe200078e0232 */
[----:B------:R-:W-:Y:S02]  /*2ae0*/  LEA R12, P1, R204, R123, 0x2 ;  /* 0x0000007bcc0c7211 */ /* 0x000fe400078210ff */
[----:B------:R-:W-:Y:S01]  /*2af0*/  SEL R77, RZ, 0x4, !P6 ;  /* 0x00000004ff4d7807 */ /* 0x000fe20007000000 */
[----:B------:R-:W-:Y:S01]  /*2b00*/  IMAD.WIDE R52, R167, 0x4, R52 ;  /* 0x00000004a7347825 */ /* 0x000fe200078e0234 */
[----:B------:R-:W-:-:S02]  /*2b10*/  LEA.HI.X.SX32 R119, R214, R79, 0x2, P5 ;  /* 0x0000004fd6777211 */ /* 0x000fc400028f16ff */
[----:B------:R-:W-:Y:S01]  /*2b20*/  LEA.HI.X.SX32 R13, R204, R79, 0x2, P1 ;  /* 0x0000004fcc0d7211 */ /* 0x000fe200008f16ff */
[C---:B------:R-:W-:Y:S01]  /*2b30*/  IMAD.WIDE R54, R167.reuse, 0x4, R54 ;  /* 0x00000004a7367825 */ /* 0x040fe200078e0236 */
[-C--:B------:R-:W-:Y:S02]  /*2b40*/  LEA R120, P5, R218, R123.reuse, 0x2 ;  /* 0x0000007bda787211 */ /* 0x080fe400078a10ff */
[----:B------:R-:W-:Y:S01]  /*2b50*/  LEA R100, P1, R208, R123, 0x2 ;  /* 0x0000007bd0647211 */ /* 0x000fe200078210ff */
[----:B------:R-:W-:Y:S01]  /*2b60*/  IMAD.WIDE R56, R167, 0x4, R56 ;  /* 0x00000004a7387825 */ /* 0x000fe200078e0238 */
[----:B------:R-:W-:Y:S02]  /*2b70*/  SEL R77, R77, RZ, !P3 ;  /* 0x000000ff4d4d7207 */ /* 0x000fe40005800000 */
[-C--:B------:R-:W-:Y:S01]  /*2b80*/  LEA.HI.X.SX32 R121, R218, R79.reuse, 0x2, P5 ;  /* 0x0000004fda797211 */ /* 0x080fe200028f16ff */
[----:B------:R-:W-:Y:S01]  /*2b90*/  IMAD.WIDE R58, R167, 0x4, R58 ;  /* 0x00000004a73a7825 */ /* 0x000fe200078e023a */
[----:B------:R-:W-:-:S02]  /*2ba0*/  LEA.HI.X.SX32 R101, R208, R79, 0x2, P1 ;  /* 0x0000004fd0657211 */ /* 0x000fc400008f16ff */
[----:B------:R-:W-:Y:S01]  /*2bb0*/  ISETP.NE.U32.AND P5, PT, R77, RZ, PT ;  /* 0x000000ff4d00720c */ /* 0x000fe20003fa5070 */
[----:B------:R-:W-:Y:S01]  /*2bc0*/  VIADD R77, R129, UR10 ;  /* 0x0000000a814d7c36 */ /* 0x000fe20008000000 */
[-C--:B------:R-:W-:Y:S01]  /*2bd0*/  LEA R102, P1, R212, R123.reuse, 0x2 ;  /* 0x0000007bd4667211 */ /* 0x080fe200078210ff */
[C---:B------:R-:W-:Y:S01]  /*2be0*/  IMAD.WIDE R60, R167.reuse, 0x4, R60 ;  /* 0x00000004a73c7825 */ /* 0x040fe200078e023c */
[----:B------:R-:W-:Y:S02]  /*2bf0*/  LEA R122, P3, R222, R123, 0x2 ;  /* 0x0000007bde7a7211 */ /* 0x000fe400078610ff */
[----:B------:R-:W-:Y:S01]  /*2c00*/  LEA.HI.X.SX32 R103, R212, R79, 0x2, P1 ;  /* 0x0000004fd4677211 */ /* 0x000fe200008f16ff */
[----:B------:R-:W-:Y:S01]  /*2c10*/  IMAD.WIDE R62, R167, 0x4, R62 ;  /* 0x00000004a73e7825 */ /* 0x000fe200078e023e */
[----:B------:R-:W-:-:S03]  /*2c20*/  LEA R104, P1, R216, R123, 0x2 ;  /* 0x0000007bd8687211 */ /* 0x000fc600078210ff */
[C---:B------:R-:W-:Y:S01]  /*2c30*/  IMAD.WIDE R64, R167.reuse, 0x4, R64 ;  /* 0x00000004a7407825 */ /* 0x040fe200078e0240 */
[----:B------:R-:W-:Y:S01]  /*2c40*/  LEA.HI.X.SX32 R105, R216, R79, 0x2, P1 ;  /* 0x0000004fd8697211 */ /* 0x000fe200008f16ff */
[----:B------:R-:W-:Y:S01]  /*2c50*/  LDGSTS.E [R77+0xc000], desc[UR18][R18.64], P5 ;  /* 0x0c000000124d7fae */ /* 0x000fe2000a9a1012 */
[----:B------:R-:W-:Y:S01]  /*2c60*/  LEA R106, P1, R220, R123, 0x2 ;  /* 0x0000007bdc6a7211 */ /* 0x000fe200078210ff */
[----:B------:R-:W-:Y:S01]  /*2c70*/  IMAD.WIDE R66, R167, 0x4, R66 ;  /* 0x00000004a7427825 */ /* 0x000fe200078e0242 */
[-C--:B------:R-:W-:Y:S01]  /*2c80*/  LEA.HI.X.SX32 R123, R222, R79.reuse, 0x2, P3 ;  /* 0x0000004fde7b7211 */ /* 0x080fe200018f16ff */
[----:B------:R-:W-:Y:S01]  /*2c90*/  LDGSTS.E [R77+0xc400], desc[UR18][R14.64], P5 ;  /* 0x0c4000000e4d7fae */ /* 0x000fe2000a9a1012 */
[----:B------:R-:W-:Y:S01]  /*2ca0*/  LEA.HI.X.SX32 R107, R220, R79, 0x2, P1 ;  /* 0x0000004fdc6b7211 */ /* 0x000fe200008f16ff */
[----:B------:R-:W-:Y:S01]  /*2cb0*/  VIADD R79, R165, UR10 ;  /* 0x0000000aa54f7c36 */ /* 0x000fe20008000000 */
[----:B------:R-:W-:Y:S01]  /*2cc0*/  ISETP.GE.U32.AND P1, PT, R78, 0x7fffffbe, PT ;  /* 0x7fffffbe4e00780c */ /* 0x000fe20003f26070 */
[----:B------:R-:W-:Y:S01]  /*2cd0*/  LDGSTS.E [R77+0xc800], desc[UR18][R16.64], P5 ;  /* 0x0c800000104d7fae */ /* 0x000fe2000a9a1012 */
[----:B------:R-:W-:Y:S01]  /*2ce0*/  VIADD R78, R149, 0xffffffdb ;  /* 0xffffffdb954e7836 */ /* 0x000fe20000000000 */
[----:B------:R-:W-:Y:S01]  /*2cf0*/  ISETP.GE.U32.AND P3, PT, R80, 0x7fffffbd, PT ;  /* 0x7fffffbd5000780c */ /* 0x000fe20003f66070 */
[C---:B------:R-:W-:Y:S01]  /*2d00*/  IMAD.WIDE R68, R167.reuse, 0x4, R68 ;  /* 0x00000004a7447825 */ /* 0x040fe200078e0244 */
[----:B------:R-:W-:Y:S03]  /*2d10*/  LDGSTS.E [R77+0xcc00], desc[UR18][R12.64], P5 ;  /* 0x0cc000000c4d7fae */ /* 0x000fe6000a9a1012 */
[C---:B------:R-:W-:Y:S01]  /*2d20*/  IMAD.WIDE R70, R167.reuse, 0x4, R70 ;  /* 0x00000004a7467825 */ /* 0x040fe200078e0246 */
[----:B------:R-:W-:Y:S03]  /*2d30*/  LDGSTS.E [R77+0xd000], desc[UR18][R100.64], P5 ;  /* 0x0d000000644d7fae */ /* 0x000fe6000a9a1012 */
[C---:B------:R-:W-:Y:S01]  /*2d40*/  IMAD.WIDE R72, R167.reuse, 0x4, R72 ;  /* 0x00000004a7487825 */ /* 0x040fe200078e0248 */
[----:B------:R-:W-:Y:S03]  /*2d50*/  LDGSTS.E [R77+0xd400], desc[UR18][R102.64], P5 ;  /* 0x0d400000664d7fae */ /* 0x000fe6000a9a1012 */
[C---:B------:R-:W-:Y:S01]  /*2d60*/  IMAD.WIDE R74, R167.reuse, 0x4, R74 ;  /* 0x00000004a74a7825 */ /* 0x040fe200078e024a */
[----:B------:R-:W-:Y:S03]  /*2d70*/  LDGSTS.E [R77+0xd800], desc[UR18][R104.64], P5 ;  /* 0x0d800000684d7fae */ /* 0x000fe6000a9a1012 */
[C---:B------:R-:W-:Y:S01]  /*2d80*/  IMAD.WIDE R34, R167.reuse, 0x4, R34 ;  /* 0x00000004a7227825 */ /* 0x040fe200078e0222 */
[----:B------:R1:W-:Y:S03]  /*2d90*/  LDGSTS.E [R77+0xdc00], desc[UR18][R106.64], P5 ;  /* 0x0dc000006a4d7fae */ /* 0x0003e6000a9a1012 */
[C---:B------:R-:W-:Y:S01]  /*2da0*/  IMAD.WIDE R32, R167.reuse, 0x4, R32 ;  /* 0x00000004a7207825 */ /* 0x040fe200078e0220 */
[----:B------:R-:W-:Y:S03]  /*2db0*/  LDGSTS.E [R79+0xc200], desc[UR18][R108.64], P5 ;  /* 0x0c2000006c4f7fae */ /* 0x000fe6000a9a1012 */
[C---:B------:R-:W-:Y:S01]  /*2dc0*/  IMAD.WIDE R28, R167.reuse, 0x4, R28 ;  /* 0x00000004a71c7825 */ /* 0x040fe200078e021c */
[----:B------:R-:W-:Y:S03]  /*2dd0*/  LDGSTS.E [R79+0xc600], desc[UR18][R110.64], P5 ;  /* 0x0c6000006e4f7fae */ /* 0x000fe6000a9a1012 */
[----:B------:R-:W-:Y:S01]  /*2de0*/  IMAD.WIDE R30, R167, 0x4, R30 ;  /* 0x00000004a71e7825 */ /* 0x000fe200078e021e */
[----:B------:R-:W-:Y:S03]  /*2df0*/  LDGSTS.E [R79+0xca00], desc[UR18][R112.64], P5 ;  /* 0x0ca00000704f7fae */ /* 0x000fe6000a9a1012 */
[----:B-1----:R-:W-:Y:S01]  /*2e00*/  VIADD R77, R149, 0xffffffda ;  /* 0xffffffda954d7836 */ /* 0x002fe20000000000 */
[----:B------:R-:W-:Y:S01]  /*2e10*/  LDGSTS.E [R79+0xce00], desc[UR18][R114.64], P5 ;  /* 0x0ce00000724f7fae */ /* 0x000fe2000a9a1012 */
[----:B------:R-:W-:-:S03]  /*2e20*/  IMAD.WIDE R26, R167, 0x4, R26 ;  /* 0x00000004a71a7825 */ /* 0x000fc600078e021a */
[----:B------:R-:W-:Y:S01]  /*2e30*/  LDGSTS.E [R79+0xd200], desc[UR18][R116.64], P5 ;  /* 0x0d200000744f7fae */ /* 0x000fe2000a9a1012 */
[----:B------:R-:W-:-:S03]  /*2e40*/  IMAD.WIDE R24, R167, 0x4, R24 ;  /* 0x00000004a7187825 */ /* 0x000fc600078e0218 */
[----:B------:R-:W-:Y:S01]  /*2e50*/  LDGSTS.E [R79+0xd600], desc[UR18][R118.64], P5 ;  /* 0x0d600000764f7fae */ /* 0x000fe2000a9a1012 */
[----:B------:R-:W-:-:S03]  /*2e60*/  IMAD.WIDE R22, R167, 0x4, R22 ;  /* 0x00000004a7167825 */ /* 0x000fc600078e0216 */
[----:B------:R-:W-:Y:S01]  /*2e70*/  LDGSTS.E [R79+0xda00], desc[UR18][R120.64], P5 ;  /* 0x0da00000784f7fae */ /* 0x000fe2000a9a1012 */
[----:B------:R-:W-:-:S03]  /*2e80*/  IMAD.WIDE R20, R167, 0x4, R20 ;  /* 0x00000004a7147825 */ /* 0x000fc600078e0214 */
[----:B------:R1:W-:Y:S01]  /*2e90*/  LDGSTS.E [R79+0xde00], desc[UR18][R122.64], P5 ;  /* 0x0de000007a4f7fae */ /* 0x0003e2000a9a1012 */
[----:B------:R-:W-:Y:S01]  /*2ea0*/  ISETP.GE.U32.AND P5, PT, R78, 0x7fffffbc, PT ;  /* 0x7fffffbc4e00780c */ /* 0x000fe20003fa6070 */
[----:B------:R-:W-:Y:S02]  /*2eb0*/  VIADD R78, R149, 0xffffffd9 ;  /* 0xffffffd9954e7836 */ /* 0x000fe40000000000 */
[----:B------:R-:W0:Y:S01]  /*2ec0*/  LDGDEPBAR ;  /* 0x00000000000079af */ /* 0x000e220000000000 */
[C---:B------:R-:W-:Y:S01]  /*2ed0*/  IMAD.WIDE R10, R167.reuse, 0x4, R10 ;  /* 0x00000004a70a7825 */ /* 0x040fe200078e020a */
[----:B------:R-:W-:Y:S03]  /*2ee0*/  BAR.SYNC.DEFER_BLOCKING 0x0 ;  /* 0x0000000000007b1d */ /* 0x000fe60000010000 */
[----:B------:R-:W-:-:S04]  /*2ef0*/  IMAD.WIDE R8, R167, 0x4, R8 ;  /* 0x00000004a7087825 */ /* 0x000fc800078e0208 */
[----:B-1----:R-:W-:Y:S02]  /*2f00*/  VIADD R79, R149, 0xffffffca ;  /* 0xffffffca954f7836 */ /* 0x002fe40000000000 */
[----:B------:R-:W-:-:S04]  /*2f10*/  IMAD.WIDE R6, R167, 0x4, R6 ;  /* 0x00000004a7067825 */ /* 0x000fc800078e0206 */
[----:B------:R-:W-:Y:S01]  /*2f20*/  IMAD.WIDE R4, R167, 0x4, R4 ;  /* 0x00000004a7047825 */ /* 0x000fe200078e0204 */
[----:B------:R-:W-:Y:S01]  /*2f30*/  @!PT LDS RZ, [RZ] ;  /* 0x00000000fffff984 */ /* 0x000fe20000000800 */
[----:B------:R-:W-:Y:S01]  /*2f40*/  @!PT LDS RZ, [RZ] ;  /* 0x00000000fffff984 */ /* 0x000fe20000000800 */
[----:B------:R-:W-:Y:S01]  /*2f50*/  @!PT LDS RZ, [RZ] ;  /* 0x00000000fffff984 */ /* 0x000fe20000000800 */
[----:B------:R-:W-:Y:S01]  /*2f60*/  LDGSTS.E [R169+0x4000], desc[UR18][R36.64], !P4 ;  /* 0x0400000024a97fae */ /* 0x000fe2000e1a1012 */
[----:B------:R-:W-:Y:S02]  /*2f70*/  ISETP.GE.U32.AND P4, PT, R77, 0x7fffffbb, PT ;  /* 0x7fffffbb4d00780c */ /* 0x000fe40003f86070 */
[C---:B------:R-:W-:Y:S01]  /*2f80*/  VIADD R77, R149.reuse, 0xffffffd8 ;  /* 0xffffffd8954d7836 */ /* 0x040fe20000000000 */
        /* <DEDUP_REMOVED lines=27> */
[----:B------:R-:W-:Y:S03]  /*3140*/  LDGSTS.E [R169+0x4028], desc[UR18][R56.64], !P4 ;  /* 0x0402800038a97fae */ /* 0x000fe6000e1a1012 */
[----:B------:R-:W-:Y:S01]  /*3150*/  ISETP.GE.U32.AND P4, PT, R78, 0x7fffffb1, PT ;  /* 0x7fffffb14e00780c */ /* 0x000fe20003f86070 */
[----:B------:R-:W-:Y:S01]  /*3160*/  LDGSTS.E [R169+0x402c], desc[UR18][R58.64], !P2 ;  /* 0x0402c0003aa97fae */ /* 0x000fe2000d1a1012 */
[----:B------:R-:W-:Y:S01]  /*3170*/  ISETP.GE.U32.AND P2, PT, R77, 0x7fffffad, PT ;  /* 0x7fffffad4d00780c */ /* 0x000fe20003f46070 */
[----:B------:R-:W-:-:S02]  /*3180*/  VIADD R77, R149, 0xffffffcd ;  /* 0xffffffcd954d7836 */ /* 0x000fc40000000000 */
[----:B------:R-:W-:Y:S01]  /*3190*/  VIADD R78, R149, 0xffffffce ;  /* 0xffffffce954e7836 */ /* 0x000fe20000000000 */
[----:B------:R-:W-:Y:S01]  /*31a0*/  LDGSTS.E [R169+0x4030], desc[UR18][R60.64], !P1 ;  /* 0x040300003ca97fae */ /* 0x000fe2000c9a1012 */
[----:B------:R-:W-:Y:S02]  /*31b0*/  SEL R139, RZ, 0x1, P2 ;  /* 0x00000001ff8b7807 */ /* 0x000fe40001000000 */
[----:B------:R-:W-:Y:S01]  /*31c0*/  ISETP.GE.U32.AND P1, PT, R77, 0x7fffffae, PT ;  /* 0x7fffffae4d00780c */ /* 0x000fe20003f26070 */
[----:B------:R-:W-:Y:S01]  /*31d0*/  LDGSTS.E [R169+0x4034], desc[UR18][R62.64], !P3 ;  /* 0x040340003ea97fae */ /* 0x000fe2000d9a1012 */
[C---:B------:R-:W-:Y:S01]  /*31e0*/  VIADD R77, R149.reuse, 0xffffffcf ;  /* 0xffffffcf954d7836 */ /* 0x040fe20000000000 */
[----:B------:R-:W-:Y:S01]  /*31f0*/  ISETP.GE.U32.AND P3, PT, R78, 0x7fffffaf, PT ;  /* 0x7fffffaf4e00780c */ /* 0x000fe20003f66070 */
[----:B------:R-:W-:Y:S01]  /*3200*/  VIADD R78, R149, 0xffffffc8 ;  /* 0xffffffc8954e7836 */ /* 0x000fe20000000000 */
[----:B------:R-:W-:Y:S01]  /*3210*/  LDGSTS.E [R169+0x4038], desc[UR18][R64.64], !P5 ;  /* 0x0403800040a97fae */ /* 0x000fe2000e9a1012 */
[----:B------:R-:W-:-:S02]  /*3220*/  SEL R140, RZ, 0x1fffe, P1 ;  /* 0x0001fffeff8c7807 */ /* 0x000fc40000800000 */
[----:B------:R-:W-:Y:S01]  /*3230*/  ISETP.GE.U32.AND P5, PT, R77, 0x7fffffb0, PT ;  /* 0x7fffffb04d00780c */ /* 0x000fe20003fa6070 */
[C---:B------:R-:W-:Y:S01]  /*3240*/  VIADD R77, R149.reuse, 0xffffffc9 ;  /* 0xffffffc9954d7836 */ /* 0x040fe20000000000 */
[----:B------:R-:W-:Y:S01]  /*3250*/  LDGSTS.E [R169+0x403c], desc[UR18][R66.64], !P4 ;  /* 0x0403c00042a97fae */ /* 0x000fe2000e1a1012 */
[----:B------:R-:W-:Y:S01]  /*3260*/  ISETP.GE.U32.AND P4, PT, R78, 0x7fffffa9, PT ;  /* 0x7fffffa94e00780c */ /* 0x000fe20003f86070 */
[----:B------:R-:W-:Y:S01]  /*3270*/  VIADD R78, R149, 0xffffffcb ;  /* 0xffffffcb954e7836 */ /* 0x000fe20000000000 */
[----:B------:R-:W-:Y:S01]  /*3280*/  SEL R86, RZ, 0x4, P3 ;  /* 0x00000004ff567807 */ /* 0x000fe20001800000 */
[----:B------:R-:W-:Y:S01]  /*3290*/  IMAD.IADD R139, R139, 0x1, R140 ;  /* 0x000000018b8b7824 */ /* 0x000fe200078e028c */
[----:B------:R-:W-:Y:S01]  /*32a0*/  ISETP.GE.U32.AND P2, PT, R77, 0x7fffffaa, PT ;  /* 0x7fffffaa4d00780c */ /* 0x000fe20003f46070 */
[C---:B------:R-:W-:Y:S01]  /*32b0*/  VIADD R77, R149.reuse, 0xffffffc4 ;  /* 0xffffffc4954d7836 */ /* 0x040fe20000000000 */
[----:B------:R-:W-:Y:S01]  /*32c0*/  ISETP.GE.U32.AND P3, PT, R78, 0x7fffffac, PT ;  /* 0x7fffffac4e00780c */ /* 0x000fe20003f66070 */
[----:B------:R-:W-:Y:S01]  /*32d0*/  VIADD R78, R149, 0xffffffc5 ;  /* 0xffffffc5954e7836 */ /* 0x000fe20000000000 */
[----:B------:R-:W-:-:S02]  /*32e0*/  SEL R87, RZ, 0x7fff8, P5 ;  /* 0x0007fff8ff577807 */ /* 0x000fc40002800000 */
[----:B------:R-:W-:Y:S01]  /*32f0*/  ISETP.GE.U32.AND P5, PT, R77, 0x7fffffa5, PT ;  /* 0x7fffffa54d00780c */ /* 0x000fe20003fa6070 */
[----:B------:R-:W-:Y:S01]  /*3300*/  VIADD R77, R149, 0xffffffc7 ;  /* 0xffffffc7954d7836 */ /* 0x000fe20000000000 */
[----:B------:R-:W-:Y:S01]  /*3310*/  ISETP.GE.U32.AND P1, PT, R79, 0x7fffffab, PT ;  /* 0x7fffffab4f00780c */ /* 0x000fe20003f26070 */
[C---:B------:R-:W-:Y:S01]  /*3320*/  VIADD R79, R149.reuse, 0xffffffc6 ;  /* 0xffffffc6954f7836 */ /* 0x040fe20000000000 */
[----:B------:R-:W-:Y:S02]  /*3330*/  SEL R143, RZ, 0x1, P4 ;  /* 0x00000001ff8f7807 */ /* 0x000fe40002000000 */
[----:B------:R-:W-:Y:S01]  /*3340*/  ISETP.GE.U32.AND P4, PT, R78, 0x7fffffa6, PT ;  /* 0x7fffffa64e00780c */ /* 0x000fe20003f86070 */
[----:B------:R-:W-:Y:S01]  /*3350*/  VIADD R78, R149, 0xffffffc1 ;  /* 0xffffffc1954e7836 */ /* 0x000fe20000000000 */
[----:B------:R-:W-:Y:S02]  /*3360*/  SEL R141, RZ, 0x4, P1 ;  /* 0x00000004ff8d7807 */ /* 0x000fe40000800000 */
[----:B------:R-:W-:Y:S01]  /*3370*/  ISETP.GE.U32.AND P1, PT, R77, 0x7fffffa8, PT ;  /* 0x7fffffa84d00780c */ /* 0x000fe20003f26070 */
[----:B------:R-:W-:Y:S01]  /*3380*/  VIADD R77, R149, 0xffffffc3 ;  /* 0xffffffc3954d7836 */ /* 0x000fe20000000000 */
[----:B------:R-:W-:-:S02]  /*3390*/  SEL R224, RZ, 0x7fff8, P3 ;  /* 0x0007fff8ffe07807 */ /* 0x000fc40001800000 */
[----:B------:R-:W-:Y:S02]  /*33a0*/  SEL R226, RZ, 0x1fffe, P2 ;  /* 0x0001fffeffe27807 */ /* 0x000fe40001000000 */
[----:B------:R-:W-:Y:S01]  /*33b0*/  ISETP.GE.U32.AND P3, PT, R78, 0x7fffffa2, PT ;  /* 0x7fffffa24e00780c */ /* 0x000fe20003f66070 */
[----:B------:R-:W-:Y:S01]  /*33c0*/  VIADD R78, R149, 0xffffffac ;  /* 0xffffffac954e7836 */ /* 0x000fe20000000000 */
[----:B------:R-:W-:Y:S01]  /*33d0*/  ISETP.GE.U32.AND P2, PT, R79, 0x7fffffa7, PT ;  /* 0x7fffffa74f00780c */ /* 0x000fe20003f46070 */
[----:B------:R-:W-:Y:S01]  /*33e0*/  VIADD R79, R149, 0xffffffc2 ;  /* 0xffffffc2954f7836 */ /* 0x000fe20000000000 */
[----:B------:R-:W-:Y:S01]  /*33f0*/  SEL R228, RZ, 0x1fffe, P4 ;  /* 0x0001fffeffe47807 */ /* 0x000fe20002000000 */
[----:B------:R-:W-:Y:S01]  /*3400*/  IMAD.IADD R143, R143, 0x1, R226 ;  /* 0x000000018f8f7824 */ /* 0x000fe200078e02e2 */
[----:B------:R-:W-:Y:S01]  /*3410*/  ISETP.GE.U32.AND P4, PT, R77, 0x7fffffa4, PT ;  /* 0x7fffffa44d00780c */ /* 0x000fe20003f86070 */
[----:B------:R-:W-:Y:S01]  /*3420*/  VIADD R77, R149, 0xffffffad ;  /* 0xffffffad954d7836 */ /* 0x000fe20000000000 */
[----:B------:R-:W-:-:S02]  /*3430*/  SEL R88, RZ, 0x4, P2 ;  /* 0x00000004ff587807 */ /* 0x000fc40001000000 */
[----:B------:R-:W-:Y:S01]  /*3440*/  ISETP.GE.U32.AND P2, PT, R78, 0x7fffff8d, PT ;  /* 0x7fffff8d4e00780c */ /* 0x000fe20003f46070 */
[----:B------:R-:W-:Y:S01]  /*3450*/  VIADD R78, R149, 0xffffffae ;  /* 0xffffffae954e7836 */ /* 0x000fe20000000000 */
[----:B------:R-:W-:Y:S02]  /*3460*/  SEL R89, RZ, 0x7fff8, P1 ;  /* 0x0007fff8ff597807 */ /* 0x000fe40000800000 */
        /* <DEDUP_REMOVED lines=19> */
[----:B------:R-:W-:Y:S01]  /*35a0*/  ISETP.GE.U32.AND P1, PT, R78, 0x7fffff8b, PT ;  /* 0x7fffff8b4e00780c */ /* 0x000fe20003f26070 */
[----:B------:R-:W-:Y:S01]  /*35b0*/  VIADD R78, R149, 0xffffffa4 ;  /* 0xffffffa4954e7836 */ /* 0x000fe20000000000 */
[----:B------:R-:W-:Y:S01]  /*35c0*/  SEL R83, RZ, 0x4, P3 ;  /* 0x00000004ff537807 */ /* 0x000fe20001800000 */
[----:B------:R-:W-:Y:S01]  /*35d0*/  IMAD.IADD R92, R92, 0x1, R93 ;  /* 0x000000015c5c7824 */ /* 0x000fe200078e025d */
[----:B------:R-:W-:Y:S01]  /*35e0*/  ISETP.GE.U32.AND P3, PT, R77, 0x7fffff8c, PT ;  /* 0x7fffff8c4d00780c */ /* 0x000fe20003f66070 */
[C---:B------:R-:W-:Y:S01]  /*35f0*/  VIADD R77, R149.reuse, 0xffffffa5 ;  /* 0xffffffa5954d7836 */ /* 0x040fe20000000000 */
[----:B------:R-:W-:Y:S02]  /*3600*/  SEL R84, RZ, 0x7fff8, P5 ;  /* 0x0007fff8ff547807 */ /* 0x000fe40002800000 */
        /* <DEDUP_REMOVED lines=16> */
[----:B------:R-:W-:Y:S01]  /*3710*/  IMAD.IADD R94, R94, 0x1, R95 ;  /* 0x000000015e5e7824 */ /* 0x000fe200078e025f */
[----:B------:R-:W-:Y:S02]  /*3720*/  SEL R97, RZ, 0x1fffe, P4 ;  /* 0x0001fffeff617807 */ /* 0x000fe40002000000 */
[----:B------:R-:W-:Y:S01]  /*3730*/  ISETP.GE.U32.AND P4, PT, R77, 0x7fffff84, PT ;  /* 0x7fffff844d00780c */ /* 0x000fe20003f86070 */
[C---:B------:R-:W-:Y:S01]  /*3740*/  VIADD R77, R149.reuse, 0xffffffbd ;  /* 0xffffffbd954d7836 */ /* 0x040fe20000000000 */
[----:B------:R-:W-:Y:S01]  /*3750*/  SEL R79, RZ, 0x4, P2 ;  /* 0x00000004ff4f7807 */ /* 0x000fe20001000000 */
[----:B------:R-:W-:Y:S01]  /*3760*/  IMAD.IADD R96, R96, 0x1, R97 ;  /* 0x0000000160607824 */ /* 0x000fe200078e0261 */
[----:B------:R-:W-:Y:S01]  /*3770*/  ISETP.GE.U32.AND P2, PT, R78, 0x7fffff9d, PT ;  /* 0x7fffff9d4e00780c */ /* 0x000fe20003f46070 */
[----:B------:R-:W-:Y:S01]  /*3780*/  VIADD R78, R149, 0xffffffbf ;  /* 0xffffffbf954e7836 */ /* 0x000fe20000000000 */
[----:B------:R-:W-:-:S02]  /*3790*/  SEL R80, RZ, 0x7fff8, P1 ;  /* 0x0007fff8ff507807 */ /* 0x000fc40000800000 */
[----:B------:R-:W-:Y:S02]  /*37a0*/  SEL R98, RZ, 0x1fffe, P3 ;  /* 0x0001fffeff627807 */ /* 0x000fe40001800000 */
[----:B------:R-:W-:Y:S02]  /*37b0*/  ISETP.GE.U32.AND P1, PT, R77, 0x7fffff9e, PT ;  /* 0x7fffff9e4d00780c */ /* 0x000fe40003f26070 */
[----:B------:R-:W-:Y:S01]  /*37c0*/  ISETP.GE.U32.AND P3, PT, R85, 0x7fffff9f, PT ;  /* 0x7fffff9f5500780c */ /* 0x000fe20003f66070 */
[----:B------:R-:W-:Y:S01]  /*37d0*/  VIADD R85, R149, 0xffffffb9 ;  /* 0xffffffb995557836 */ /* 0x000fe20000000000 */
[----:B------:R-:W-:Y:S02]  /*37e0*/  SEL R77, RZ, 0x4, P5 ;  /* 0x00000004ff4d7807 */ /* 0x000fe40002800000 */
[----:B------:R-:W-:Y:S02]  /*37f0*/  ISETP.GE.U32.AND P5, PT, R78, 0x7fffffa0, PT ;  /* 0x7fffffa04e00780c */ /* 0x000fe40003fa6070 */
[----:B------:R-:W-:-:S02]  /*3800*/  SEL R78, RZ, 0x7fff8, P4 ;  /* 0x0007fff8ff4e7807 */ /* 0x000fc40002000000 */
[----:B------:R-:W-:Y:S01]  /*3810*/  ISETP.GE.U32.AND P4, PT, R90, 0x7fffff99, PT ;  /* 0x7fffff995a00780c */ /* 0x000fe20003f86070 */
[----:B------:R-:W-:Y:S01]  /*3820*/  VIADD R90, R149, 0xffffffba ;  /* 0xffffffba955a7836 */ /* 0x000fe20000000000 */
[----:B------:R-:W-:Y:S02]  /*3830*/  SEL R125, RZ, 0x1, P2 ;  /* 0x00000001ff7d7807 */ /* 0x000fe40001000000 */
[----:B------:R-:W-:Y:S01]  /*3840*/  ISETP.GE.U32.AND P2, PT, R85, 0x7fffff9a, PT ;  /* 0x7fffff9a5500780c */ /* 0x000fe20003f46070 */
[C---:B------:R-:W-:Y:S01]  /*3850*/  VIADD R85, R149.reuse, 0xffffffbb ;  /* 0xffffffbb95557836 */ /* 0x040fe20000000000 */
[----:B------:R-:W-:Y:S02]  /*3860*/  SEL R132, RZ, 0x1fffe, P1 ;  /* 0x0001fffeff847807 */ /* 0x000fe40000800000 */
        /* <DEDUP_REMOVED lines=10> */
[----:B------:R-:W-:Y:S01]  /*3910*/  ISETP.GE.U32.AND P4, PT, R85, 0x7fffff96, PT ;  /* 0x7fffff965500780c */ /* 0x000fe20003f86070 */
[----:B------:R-:W-:Y:S01]  /*3920*/  VIADD R85, R149, 0xffffffb7 ;  /* 0xffffffb795557836 */ /* 0x000fe20000000000 */
[----:B------:R-:W-:Y:S02]  /*3930*/  SEL R134, RZ, 0x1fffe, P2 ;  /* 0x0001fffeff867807 */ /* 0x000fe40001000000 */
[----:B------:R-:W-:Y:S02]  /*3940*/  ISETP.GE.U32.AND P2, PT, R90, 0x7fffff97, PT ;  /* 0x7fffff975a00780c */ /* 0x000fe40003f46070 */
        /* <DEDUP_REMOVED lines=14> */
[----:B------:R-:W-:-:S02]  /*3a30*/  ISETP.GE.U32.AND P2, PT, R137, 0x7fffff94, PT ;  /* 0x7fffff948900780c */ /* 0x000fc40003f46070 */
[----:B------:R-:W-:Y:S02]  /*3a40*/  SEL R137, RZ, 0x1, P3 ;  /* 0x00000001ff897807 */ /* 0x000fe40001800000 */
[----:B------:R-:W-:Y:S02]  /*3a50*/  ISETP.GE.U32.AND P3, PT, R85, 0x7fffffa1, PT ;  /* 0x7fffffa15500780c */ /* 0x000fe40003f66070 */
[----:B------:R-:W-:Y:S02]  /*3a60*/  LOP3.LUT R143, R143, 0x3, RZ, 0xc0, !PT ;  /* 0x000000038f8f7812 */ /* 0x000fe400078ec0ff */
[----:B------:R-:W-:Y:S02]  /*3a70*/  SEL R175, RZ, 0x1, P3 ;  /* 0x00000001ffaf7807 */ /* 0x000fe40001800000 */
[----:B------:R-:W-:Y:S01]  /*3a80*/  IADD3 R141, PT, PT, R143, R224, R141 ;  /* 0x000000e08f8d7210 */ /* 0x000fe20007ffe08d */
[----:B------:R-:W-:Y:S01]  /*3a90*/  VIADD R143, R165, UR10 ;  /* 0x0000000aa58f7c36 */ /* 0x000fe20008000000 */
[----:B------:R-:W-:Y:S01]  /*3aa0*/  LOP3.LUT R145, R145, 0x3, RZ, 0xc0, !PT ;  /* 0x0000000391917812 */ /* 0x000fe200078ec0ff */
[----:B------:R-:W-:Y:S01]  /*3ab0*/  IMAD.IADD R175, R175, 0x1, R232 ;  /* 0x00000001afaf7824 */ /* 0x000fe200078e02e8 */
[----:B------:R-:W-:Y:S01]  /*3ac0*/  LOP3.LUT R139, R139, 0x3, RZ, 0xc0, !PT ;  /* 0x000000038b8b7812 */ /* 0x000fe200078ec0ff */
[----:B------:R-:W-:Y:S01]  /*3ad0*/  IMAD.SHL.U32 R141, R141, 0x100, RZ ;  /* 0x000001008d8d7824 */ /* 0x000fe200078e00ff */
[----:B------:R-:W-:Y:S01]  /*3ae0*/  IADD3 R88, PT, PT, R145, R89, R88 ;  /* 0x0000005991587210 */ /* 0x000fe20007ffe058 */
[----:B------:R-:W-:Y:S01]  /*3af0*/  VIADD R145, R129, UR10 ;  /* 0x0000000a81917c36 */ /* 0x000fe20008000000 */
[----:B------:R-:W-:-:S02]  /*3b00*/  LOP3.LUT R175, R175, 0x3, RZ, 0xc0, !PT ;  /* 0x00000003afaf7812 */ /* 0x000fc400078ec0ff */
[----:B------:R-:W-:Y:S02]  /*3b10*/  IADD3 R86, PT, PT, R139, R87, R86 ;  /* 0x000000578b567210 */ /* 0x000fe40007ffe056 */
[----:B------:R-:W-:Y:S01]  /*3b20*/  IADD3 R147, PT, PT, R175, R230, R147 ;  /* 0x000000e6af937210 */ /* 0x000fe20007ffe093 */
[----:B------:R-:W-:Y:S01]  /*3b30*/  VIADD R175, R149, 0xffffff9b ;  /* 0xffffff9b95af7836 */ /* 0x000fe20000000000 */
[----:B------:R-:W-:Y:S02]  /*3b40*/  LOP3.LUT R87, R141, 0xf00, RZ, 0xe2, !PT ;  /* 0x00000f008d577812 */ /* 0x000fe400078ee2ff */
[----:B------:R-:W-:Y:S02]  /*3b50*/  LOP3.LUT R147, R147, 0xf, RZ, 0xc0, !PT ;  /* 0x0000000f93937812 */ /* 0x000fe400078ec0ff */
[----:B------:R-:W-:Y:S01]  /*3b60*/  SEL R140, RZ, 0x1fffe, P5 ;  /* 0x0001fffeff8c7807 */ /* 0x000fe20002800000 */
[----:B------:R-:W-:Y:S01]  /*3b70*/  IMAD R86, R86, 0x1000, R87 ;  /* 0x0000100056567824 */ /* 0x000fe200078e0257 */
[----:B------:R-:W-:Y:S01]  /*3b80*/  ISETP.GE.U32.AND P5, PT, R171, 0x7fffff81, PT ;  /* 0x7fffff81ab00780c */ /* 0x000fe20003fa6070 */
[----:B------:R-:W-:Y:S01]  /*3b90*/  IMAD R88, R88, 0x10, R147 ;  /* 0x0000001058587824 */ /* 0x000fe200078e0293 */
[----:B------:R-:W-:Y:S01]  /*3ba0*/  LOP3.LUT R96, R96, 0x3, RZ, 0xc0, !PT ;  /* 0x0000000360607812 */ /* 0x000fe200078ec0ff */
[----:B------:R-:W-:Y:S01]  /*3bb0*/  IMAD.IADD R137, R137, 0x1, R140 ;  /* 0x0000000189897824 */ /* 0x000fe200078e028c */
[----:B------:R-:W-:Y:S01]  /*3bc0*/  SEL R93, RZ, 0x1, P5 ;  /* 0x00000001ff5d7807 */ /* 0x000fe20002800000 */
[----:B------:R-:W-:Y:S01]  /*3bd0*/  IMAD.SHL.U32 R147, R3, 0x20, RZ ;  /* 0x0000002003937824 */ /* 0x000fe200078e00ff */
[----:B------:R-:W-:-:S02]  /*3be0*/  LOP3.LUT R87, R88, 0xff, RZ, 0xc0, !PT ;  /* 0x000000ff58577812 */ /* 0x000fc400078ec0ff */
[----:B------:R-:W-:Y:S01]  /*3bf0*/  IADD3 R79, PT, PT, R96, R80, R79 ;  /* 0x00000050604f7210 */ /* 0x000fe20007ffe04f */
[----:B------:R-:W-:Y:S01]  /*3c00*/  IMAD.IADD R93, R93, 0x1, R98 ;  /* 0x000000015d5d7824 */ /* 0x000fe200078e0262 */
[----:B------:R-:W-:Y:S01]  /*3c10*/  LOP3.LUT R135, R135, 0x3, RZ, 0xc0, !PT ;  /* 0x0000000387877812 */ /* 0x000fe200078ec0ff */
[----:B------:R-:W-:Y:S01]  /*3c20*/  IMAD.IADD R86, R86, 0x1, R87 ;  /* 0x0000000156567824 */ /* 0x000fe200078e0257 */
[----:B------:R-:W-:Y:S01]  /*3c30*/  SEL R87, RZ, 0x7fff8, P2 ;  /* 0x0007fff8ff577807 */ /* 0x000fe20001000000 */
[----:B------:R-:W-:Y:S01]  /*3c40*/  IMAD.WIDE R18, R147, 0x4, R18 ;  /* 0x0000000493127825 */ /* 0x000fe200078e0212 */
[----:B------:R-:W-:Y:S02]  /*3c50*/  LOP3.LUT R93, R93, 0x3, RZ, 0xc0, !PT ;  /* 0x000000035d5d7812 */ /* 0x000fe400078ec0ff */
[----:B------:R-:W-:Y:S01]  /*3c60*/  LOP3.LUT R86, R86, 0xffff, RZ, 0xc0, !PT ;  /* 0x0000ffff56567812 */ /* 0x000fe200078ec0ff */
[----:B------:R-:W-:Y:S01]  /*3c70*/  IMAD.WIDE R14, R147, 0x4, R14 ;  /* 0x00000004930e7825 */ /* 0x000fe200078e020e */
[----:B------:R-:W-:-:S02]  /*3c80*/  IADD3 R77, PT, PT, R93, R78, R77 ;  /* 0x0000004e5d4d7210 */ /* 0x000fc40007ffe04d */
[----:B------:R-:W-:Y:S01]  /*3c90*/  SHF.R.U32.HI R80, RZ, 0xf, R86 ;  /* 0x0000000fff507819 */ /* 0x000fe20000011656 */
[C---:B------:R-:W-:Y:S01]  /*3ca0*/  IMAD.WIDE R16, R147.reuse, 0x4, R16 ;  /* 0x0000000493107825 */ /* 0x040fe200078e0210 */
[----:B------:R-:W-:Y:S02]  /*3cb0*/  SEL R78, RZ, 0x7fff8, P1 ;  /* 0x0007fff8ff4e7807 */ /* 0x000fe40000800000 */
[----:B------:R-:W-:Y:S01]  /*3cc0*/  LOP3.LUT P1, RZ, R80, 0x1, RZ, 0xc0, !PT ;  /* 0x0000000150ff7812 */ /* 0x000fe2000782c0ff */
[----:B------:R-:W-:Y:S01]  /*3cd0*/  IMAD.WIDE R12, R147, 0x4, R12 ;  /* 0x00000004930c7825 */ /* 0x000fe200078e020c */
[----:B------:R-:W-:Y:S02]  /*3ce0*/  SHF.R.U32.HI R80, RZ, 0xe, R86 ;  /* 0x0000000eff507819 */ /* 0x000fe40000011656 */
[----:B------:R-:W-:Y:S01]  /*3cf0*/  IADD3 R133, PT, PT, R135, R78, R133 ;  /* 0x0000004e87857210 */ /* 0x000fe20007ffe085 */
[----:B------:R-:W-:Y:S01]  /*3d00*/  IMAD.WIDE R100, R147, 0x4, R100 ;  /* 0x0000000493647825 */ /* 0x000fe200078e0264 */
[----:B------:R-:W-:-:S02]  /*3d10*/  SEL R78, RZ, 0x4, P4 ;  /* 0x00000004ff4e7807 */ /* 0x000fc40002000000 */
[----:B------:R-:W-:Y:S01]  /*3d20*/  LOP3.LUT P4, RZ, R80, 0x1, RZ, 0xc0, !PT ;  /* 0x0000000150ff7812 */ /* 0x000fe2000788c0ff */
[----:B------:R-:W-:Y:S01]  /*3d30*/  IMAD.WIDE R102, R147, 0x4, R102 ;  /* 0x0000000493667825 */ /* 0x000fe200078e0266 */
[----:B------:R-:W-:Y:S02]  /*3d40*/  SHF.R.U32.HI R80, RZ, 0xd, R86 ;  /* 0x0000000dff507819 */ /* 0x000fe40000011656 */
[----:B------:R-:W-:Y:S01]  /*3d50*/  LOP3.LUT R137, R137, 0x3, RZ, 0xc0, !PT ;  /* 0x0000000389897812 */ /* 0x000fe200078ec0ff */
[----:B------:R-:W-:Y:S01]  /*3d60*/  LDGSTS.E [R169+0x4040], desc[UR18][R68.64], P1 ;  /* 0x0404000044a97fae */ /* 0x000fe200089a1012 */
[----:B------:R-:W-:Y:S01]  /*3d70*/  LOP3.LUT P2, RZ, R80, 0x1, RZ, 0xc0, !PT ;  /* 0x0000000150ff7812 */ /* 0x000fe2000784c0ff */
[----:B------:R-:W-:Y:S01]  /*3d80*/  IMAD.WIDE R104, R147, 0x4, R104 ;  /* 0x0000000493687825 */ /* 0x000fe200078e0268 */
[----:B------:R-:W-:Y:S02]  /*3d90*/  SHF.R.U32.HI R80, RZ, 0xc, R86 ;  /* 0x0000000cff507819 */ /* 0x000fe40000011656 */
[----:B------:R-:W-:Y:S01]  /*3da0*/  IADD3 R87, PT, PT, R137, R87, R78 ;  /* 0x0000005789577210 */ /* 0x000fe20007ffe04e */
[C---:B------:R-:W-:Y:S01]  /*3db0*/  IMAD.WIDE R106, R147.reuse, 0x4, R106 ;  /* 0x00000004936a7825 */ /* 0x040fe200078e026a */
[----:B------:R-:W-:Y:S01]  /*3dc0*/  LOP3.LUT P1, RZ, R80, 0x1, RZ, 0xc0, !PT ;  /* 0x0000000150ff7812 */ /* 0x000fe2000782c0ff */
[----:B------:R-:W-:Y:S01]  /*3dd0*/  LDGSTS.E [R169+0x4044], desc[UR18][R70.64], P4 ;  /* 0x0404400046a97fae */ /* 0x000fe2000a1a1012 */
[----:B------:R-:W-:Y:S01]  /*3de0*/  SHF.R.U32.HI R80, RZ, 0xb, R86 ;  /* 0x0000000bff507819 */ /* 0x000fe20000011656 */
[----:B------:R-:W-:Y:S01]  /*3df0*/  IMAD.WIDE R108, R147, 0x4, R108 ;  /* 0x00000004936c7825 */ /* 0x000fe200078e026c */
[----:B------:R-:W-:-:S02]  /*3e00*/  LOP3.LUT R78, R77, 0xf, RZ, 0xc0, !PT ;  /* 0x0000000f4d4e7812 */ /* 0x000fc400078ec0ff */
[----:B------:R-:W-:Y:S01]  /*3e10*/  LOP3.LUT P4, RZ, R80, 0x1, RZ, 0xc0, !PT ;  /* 0x0000000150ff7812 */ /* 0x000fe2000788c0ff */
[----:B------:R-:W-:Y:S01]  /*3e20*/  LDGSTS.E [R169+0x4048], desc[UR18][R72.64], P2 ;  /* 0x0404800048a97fae */ /* 0x000fe200091a1012 */
[----:B------:R-:W-:Y:S01]  /*3e30*/  SHF.R.U32.HI R77, RZ, 0xa, R86 ;  /* 0x0000000aff4d7819 */ /* 0x000fe20000011656 */
[----:B------:R-:W-:Y:S01]  /*3e40*/  IMAD R79, R79, 0x10, R78 ;  /* 0x000000104f4f7824 */ /* 0x000fe200078e024e */
[----:B------:R-:W-:Y:S01]  /*3e50*/  LOP3.LUT R94, R94, 0x3, RZ, 0xc0, !PT ;  /* 0x000000035e5e7812 */ /* 0x000fe200078ec0ff */
[----:B------:R-:W-:Y:S01]  /*3e60*/  IMAD.WIDE R110, R147, 0x4, R110 ;  /* 0x00000004936e7825 */ /* 0x000fe200078e026e */
[----:B------:R-:W-:Y:S01]  /*3e70*/  LOP3.LUT P2, RZ, R77, 0x1, RZ, 0xc0, !PT ;  /* 0x000000014dff7812 */ /* 0x000fe2000784c0ff */
[----:B------:R-:W-:Y:S01]  /*3e80*/  LDGSTS.E [R169+0x404c], desc[UR18][R74.64], P1 ;  /* 0x0404c0004aa97fae */ /* 0x000fe200089a1012 */
[----:B------:R-:W-:Y:S01]  /*3e90*/  SHF.R.U32.HI R77, RZ, 0x9, R86 ;  /* 0x00000009ff4d7819 */ /* 0x000fe20000011656 */
[----:B------:R-:W-:Y:S01]  /*3ea0*/  IMAD.WIDE R112, R147, 0x4, R112 ;  /* 0x0000000493707825 */ /* 0x000fe200078e0270 */
[----:B------:R-:W-:-:S02]  /*3eb0*/  LOP3.LUT R78, R87, 0xf, RZ, 0xc0, !PT ;  /* 0x0000000f574e7812 */ /* 0x000fc400078ec0ff */
[----:B------:R-:W-:Y:S01]  /*3ec0*/  LOP3.LUT P1, RZ, R77, 0x1, RZ, 0xc0, !PT ;  /* 0x000000014dff7812 */ /* 0x000fe2000782c0ff */
[----:B------:R1:W-:Y:S01]  /*3ed0*/  LDGSTS.E [R169+0x4050], desc[UR18][R34.64], P4 ;  /* 0x0405000022a97fae */ /* 0x0003e2000a1a1012 */
[----:B------:R-:W-:Y:S01]  /*3ee0*/  SHF.R.U32.HI R77, RZ, 0x8, R86 ;  /* 0x00000008ff4d7819 */ /* 0x000fe20000011656 */
[----:B------:R-:W-:Y:S01]  /*3ef0*/  IMAD R133, R133, 0x10, R78 ;  /* 0x0000001085857824 */ /* 0x000fe200078e024e */
[----:B------:R-:W-:Y:S01]  /*3f00*/  IADD3 R81, PT, PT, R94, R82, R81 ;  /* 0x000000525e517210 */ /* 0x000fe20007ffe051 */
[----:B------:R-:W-:Y:S01]  /*3f10*/  IMAD.WIDE R114, R147, 0x4, R114 ;  /* 0x0000000493727825 */ /* 0x000fe200078e0272 */
[----:B------:R-:W-:Y:S01]  /*3f20*/  LOP3.LUT P4, RZ, R77, 0x1, RZ, 0xc0, !PT ;  /* 0x000000014dff7812 */ /* 0x000fe2000788c0ff */
[----:B------:R2:W-:Y:S01]  /*3f30*/  LDGSTS.E [R169+0x4054], desc[UR18][R32.64], P2 ;  /* 0x0405400020a97fae */ /* 0x0005e200091a1012 */
[--C-:B------:R-:W-:Y:S01]  /*3f40*/  SHF.R.U32.HI R77, RZ, 0x7, R86.reuse ;  /* 0x00000007ff4d7819 */ /* 0x100fe20000011656 */
[----:B------:R-:W-:Y:S01]  /*3f50*/  IMAD.SHL.U32 R78, R81, 0x100, RZ ;  /* 0x00000100514e7824 */ /* 0x000fe200078e00ff */
[----:B------:R-:W-:Y:S01]  /*3f60*/  SHF.R.U32.HI R81, RZ, 0x4, R86 ;  /* 0x00000004ff517819 */ /* 0x000fe20000011656 */
[----:B------:R-:W-:Y:S01]  /*3f70*/  IMAD.WIDE R116, R147, 0x4, R116 ;  /* 0x0000000493747825 */ /* 0x000fe200078e0274 */
[----:B------:R-:W-:Y:S01]  /*3f80*/  LOP3.LUT P2, RZ, R77, 0x1, RZ, 0xc0, !PT ;  /* 0x000000014dff7812 */ /* 0x000fe2000784c0ff */
[----:B------:R3:W-:Y:S01]  /*3f90*/  LDGSTS.E [R169+0x4058], desc[UR18][R28.64], P1 ;  /* 0x040580001ca97fae */ /* 0x0007e200089a1012 */
[----:B------:R-:W-:Y:S01]  /*3fa0*/  SHF.R.U32.HI R77, RZ, 0x6, R86 ;  /* 0x00000006ff4d7819 */ /* 0x000fe20000011656 */
[----:B------:R-:W-:Y:S01]  /*3fb0*/  IMAD.WIDE R118, R147, 0x4, R118 ;  /* 0x0000000493767825 */ /* 0x000fe200078e0276 */
[----:B------:R-:W-:-:S02]  /*3fc0*/  LOP3.LUT R131, R131, 0x3, RZ, 0xc0, !PT ;  /* 0x0000000383837812 */ /* 0x000fc400078ec0ff */
[----:B------:R-:W-:Y:S01]  /*3fd0*/  LOP3.LUT P1, RZ, R77, 0x1, RZ, 0xc0, !PT ;  /* 0x000000014dff7812 */ /* 0x000fe2000782c0ff */
[----:B------:R4:W-:Y:S01]  /*3fe0*/  LDGSTS.E [R169+0x405c], desc[UR18][R30.64], P4 ;  /* 0x0405c0001ea97fae */ /* 0x0009e2000a1a1012 */
[----:B------:R-:W-:Y:S01]  /*3ff0*/  SHF.R.U32.HI R77, RZ, 0x5, R86 ;  /* 0x00000005ff4d7819 */ /* 0x000fe20000011656 */
[----:B------:R-:W-:Y:S01]  /*4000*/  IMAD.WIDE R120, R147, 0x4, R120 ;  /* 0x0000000493787825 */ /* 0x000fe200078e0278 */
[----:B------:R-:W-:Y:S02]  /*4010*/  IADD3 R90, PT, PT, R131, R91, R90 ;  /* 0x0000005b835a7210 */ /* 0x000fe40007ffe05a */
[----:B------:R-:W-:Y:S01]  /*4020*/  LOP3.LUT P4, RZ, R77, 0x1, RZ, 0xc0, !PT ;  /* 0x000000014dff7812 */ /* 0x000fe2000788c0ff */
[----:B------:R5:W-:Y:S01]  /*4030*/  LDGSTS.E [R169+0x4060], desc[UR18][R26.64], P2 ;  /* 0x040600001aa97fae */ /* 0x000be200091a1012 */
[----:B------:R-:W-:Y:S01]  /*4040*/  SHF.R.U32.HI R77, RZ, 0x3, R86 ;  /* 0x00000003ff4d7819 */ /* 0x000fe20000011656 */
[----:B------:R-:W-:Y:S01]  /*4050*/  IMAD.SHL.U32 R80, R90, 0x100, RZ ;  /* 0x000001005a507824 */ /* 0x000fe200078e00ff */
[----:B------:R-:W-:Y:S01]  /*4060*/  LOP3.LUT P2, RZ, R81, 0x1, RZ, 0xc0, !PT ;  /* 0x0000000151ff7812 */ /* 0x000fe2000784c0ff */
[----:B------:R-:W-:Y:S01]  /*4070*/  IMAD.WIDE R122, R147, 0x4, R122 ;  /* 0x00000004937a7825 */ /* 0x000fe200078e027a */
[----:B------:R-:W-:Y:S01]  /*4080*/  LOP3.LUT R92, R92, 0x3, RZ, 0xc0, !PT ;  /* 0x000000035c5c7812 */ /* 0x000fe200078ec0ff */
[----:B------:R3:W-:Y:S01]  /*4090*/  LDGSTS.E [R169+0x4064], desc[UR18][R24.64], P1 ;  /* 0x0406400018a97fae */ /* 0x0007e200089a1012 */
[----:B------:R-:W-:Y:S01]  /*40a0*/  LOP3.LUT P1, RZ, R77, 0x1, RZ, 0xc0, !PT ;  /* 0x000000014dff7812 */ /* 0x000fe2000782c0ff */
[----:B-1----:R-:W-:Y:S01]  /*40b0*/  IMAD.WIDE R34, R167, 0x4, R34 ;  /* 0x00000004a7227825 */ /* 0x002fe200078e0222 */
[----:B------:R-:W-:-:S02]  /*40c0*/  SHF.R.U32.HI R77, RZ, 0x2, R86 ;  /* 0x00000002ff4d7819 */ /* 0x000fc40000011656 */
[----:B------:R-:W-:Y:S01]  /*40d0*/  SHF.R.U32.HI R86, RZ, 0x1, R86 ;  /* 0x00000001ff567819 */ /* 0x000fe20000011656 */
[----:B------:R1:W-:Y:S01]  /*40e0*/  LDGSTS.E [R169+0x4068], desc[UR18][R22.64], P4 ;  /* 0x0406800016a97fae */ /* 0x0003e2000a1a1012 */
[----:B------:R-:W-:Y:S01]  /*40f0*/  ISETP.GT.AND P4, PT, R163, 0x3f, PT ;  /* 0x0000003fa300780c */ /* 0x000fe20003f84270 */
[----:B--2---:R-:W-:Y:S01]  /*4100*/  IMAD.WIDE R32, R167, 0x4, R32 ;  /* 0x00000004a7207825 */ /* 0x004fe200078e0220 */
[----:B------:R-:W-:Y:S01]  /*4110*/  LOP3.LUT R125, R125, 0x3, RZ, 0xc0, !PT ;  /* 0x000000037d7d7812 */ /* 0x000fe200078ec0ff */
[----:B------:R2:W-:Y:S01]  /*4120*/  LDGSTS.E [R169+0x406c], desc[UR18][R20.64], P2 ;  /* 0x0406c00014a97fae */ /* 0x0005e200091a1012 */
[----:B------:R-:W-:Y:S01]  /*4130*/  LOP3.LUT P2, RZ, R77, 0x1, RZ, 0xc0, !PT ;  /* 0x000000014dff7812 */ /* 0x000fe2000784c0ff */
[C---:B---3--:R-:W-:Y:S01]  /*4140*/  IMAD.WIDE R28, R167.reuse, 0x4, R28 ;  /* 0x00000004a71c7825 */ /* 0x048fe200078e021c */
[----:B------:R-:W-:Y:S01]  /*4150*/  SEL R76, R76, RZ, P4 ;  /* 0x000000ff4c4c7207 */ /* 0x000fe20002000000 */
[----:B------:R3:W-:Y:S01]  /*4160*/  LDGSTS.E [R169+0x4070], desc[UR18][R10.64], P1 ;  /* 0x040700000aa97fae */ /* 0x0007e200089a1012 */
[----:B------:R-:W-:Y:S01]  /*4170*/  LOP3.LUT P1, RZ, R86, 0x1, RZ, 0xc0, !PT ;  /* 0x0000000156ff7812 */ /* 0x000fe2000782c0ff */
[----:B------:R-:W-:Y:S01]  /*4180*/  IMAD.WIDE R86, R167, 0x4, R54 ;  /* 0x00000004a7567825 */ /* 0x000fe200078e0236 */
[----:B------:R-:W-:-:S02]  /*4190*/  ISETP.NE.U32.AND P4, PT, R76, RZ, PT ;  /* 0x000000ff4c00720c */ /* 0x000fc40003f85070 */
[----:B------:R-:W-:Y:S01]  /*41a0*/  IADD3 R83, PT, PT, R92, R84, R83 ;  /* 0x000000545c537210 */ /* 0x000fe20007ffe053 */
[----:B----4-:R-:W-:Y:S01]  /*41b0*/  IMAD.WIDE R30, R167, 0x4, R30 ;  /* 0x00000004a71e7825 */ /* 0x010fe200078e021e */
[----:B------:R-:W-:Y:S02]  /*41c0*/  IADD3 R99, PT, PT, R125, R124, R99 ;  /* 0x0000007c7d637210 */ /* 0x000fe40007ffe063 */
[----:B------:R-:W-:Y:S01]  /*41d0*/  LOP3.LUT R78, R78, 0xf00, RZ, 0xe2, !PT ;  /* 0x00000f004e4e7812 */ /* 0x000fe200078ee2ff */
[----:B------:R4:W-:Y:S01]  /*41e0*/  LDGSTS.E [R169+0x4074], desc[UR18][R8.64], P2 ;  /* 0x0407400008a97fae */ /* 0x0009e200091a1012 */
[----:B------:R-:W-:Y:S01]  /*41f0*/  LOP3.LUT R80, R80, 0xf00, RZ, 0xe2, !PT ;  /* 0x00000f0050507812 */ /* 0x000fe200078ee2ff */
[----:B-----5:R-:W-:Y:S01]  /*4200*/  IMAD.WIDE R26, R167, 0x4, R26 ;  /* 0x00000004a71a7825 */ /* 0x020fe200078e021a */
[----:B------:R-:W-:Y:S01]  /*4210*/  LOP3.LUT R79, R79, 0xff, RZ, 0xc0, !PT ;  /* 0x000000ff4f4f7812 */ /* 0x000fe200078ec0ff */
[----:B------:R5:W-:Y:S01]  /*4220*/  LDGSTS.E [R169+0x4078], desc[UR18][R6.64], P1 ;  /* 0x0407800006a97fae */ /* 0x000be200089a1012 */
[----:B------:R-:W-:Y:S01]  /*4230*/  LOP3.LUT R133, R133, 0xff, RZ, 0xc0, !PT ;  /* 0x000000ff85857812 */ /* 0x000fe200078ec0ff */
[----:B------:R-:W-:Y:S01]  /*4240*/  IMAD R78, R83, 0x1000, R78 ;  /* 0x00001000534e7824 */ /* 0x000fe200078e024e */
[----:B------:R-:W-:Y:S01]  /*4250*/  SHF.R.S32.HI R134, RZ, 0x1f, R167 ;  /* 0x0000001fff867819 */ /* 0x000fe200000114a7 */
[----:B------:R1:W-:Y:S01]  /*4260*/  LDGSTS.E [R169+0x407c], desc[UR18][R4.64], !P3 ;  /* 0x0407c00004a97fae */ /* 0x0003e2000d9a1012 */
[----:B------:R-:W-:Y:S01]  /*4270*/  IMAD R80, R99, 0x1000, R80 ;  /* 0x0000100063507824 */ /* 0x000fe200078e0250 */
[----:B------:R-:W-:Y:S01]  /*4280*/  SHF.R.S32.HI R224, RZ, 0x1f, R147 ;  /* 0x0000001fffe07819 */ /* 0x000fe20000011493 */
[----:B------:R-:W-:Y:S01]  /*4290*/  IMAD.IADD R78, R78, 0x1, R79 ;  /* 0x000000014e4e7824 */ /* 0x000fe200078e024f */
[----:B------:R-:W0:Y:S01]  /*42a0*/  LDGDEPBAR ;  /* 0x00000000000079af */ /* 0x000e220000000000 */
[----:B------:R-:W-:Y:S01]  /*42b0*/  IMAD.IADD R133, R80, 0x1, R133 ;  /* 0x0000000150857824 */ /* 0x000fe200078e0285 */
[C---:B------:R-:W-:Y:S01]  /*42c0*/  SHF.L.U64.HI R131, R167.reuse, 0x2, R134 ;  /* 0x00000002a7837819 */ /* 0x040fe20000010286 */
[----:B------:R-:W-:Y:S01]  /*42d0*/  IMAD.WIDE R80, R167, 0x4, R40 ;  /* 0x00000004a7507825 */ /* 0x000fe200078e0228 */
[----:B------:R1:W-:Y:S01]  /*42e0*/  LDGSTS.E [R145+0xe000], desc[UR18][R18.64], P4 ;  /* 0x0e00000012917fae */ /* 0x0003e2000a1a1012 */
[----:B------:R-:W-:-:S02]  /*42f0*/  SHF.L.U64.HI R137, R147, 0x2, R224 ;  /* 0x0000000293897819 */ /* 0x000fc400000102e0 */
[----:B------:R-:W-:Y:S01]  /*4300*/  PRMT R92, R78, 0x5410, R133 ;  /* 0x000054104e5c7816 */ /* 0x000fe20000000085 */
[----:B------:R1:W-:Y:S01]  /*4310*/  LDGSTS.E [R145+0xe400], desc[UR18][R14.64], P4 ;  /* 0x0e4000000e917fae */ /* 0x0003e2000a1a1012 */
[C---:B------:R-:W-:Y:S02]  /*4320*/  IMAD.WIDE R78, R167.reuse, 0x4, R38 ;  /* 0x00000004a74e7825 */ /* 0x040fe400078e0226 */
[C---:B------:R-:W-:Y:S01]  /*4330*/  SHF.R.U64 R76, R92.reuse, 0x1f, RZ ;  /* 0x0000001f5c4c7819 */ /* 0x040fe200000012ff */
[----:B------:R2:W-:Y:S01]  /*4340*/  LDGSTS.E [R145+0xe800], desc[UR18][R16.64], P4 ;  /* 0x0e80000010917fae */ /* 0x0005e2000a1a1012 */
[----:B------:R-:W-:Y:S01]  /*4350*/  SHF.R.U64 R77, R92, 0x1e, RZ ;  /* 0x0000001e5c4d7819 */ /* 0x000fe200000012ff */
[----:B------:R-:W-:Y:S01]  /*4360*/  IMAD.WIDE R82, R167, 0x4, R42 ;  /* 0x00000004a7527825 */ /* 0x000fe200078e022a */
[----:B------:R-:W-:Y:S01]  /*4370*/  LOP3.LUT P2, RZ, R76, 0x1, RZ, 0xc0, !PT ;  /* 0x000000014cff7812 */ /* 0x000fe2000784c0ff */
[----:B------:R2:W-:Y:S01]  /*4380*/  LDGSTS.E [R145+0xec00], desc[UR18][R12.64], P4 ;  /* 0x0ec000000c917fae */ /* 0x0005e2000a1a1012 */
[----:B------:R-:W-:Y:S01]  /*4390*/  LOP3.LUT P1, RZ, R77, 0x1, RZ, 0xc0, !PT ;  /* 0x000000014dff7812 */ /* 0x000fe2000782c0ff */
[C---:B------:R-:W-:Y:S01]  /*43a0*/  IMAD.WIDE R24, R167.reuse, 0x4, R24 ;  /* 0x00000004a7187825 */ /* 0x040fe200078e0218 */
[C---:B------:R-:W-:Y:S01]  /*43b0*/  SHF.R.U64 R76, R92.reuse, 0x1d, RZ ;  /* 0x0000001d5c4c7819 */ /* 0x040fe200000012ff */
[----:B------:R3:W-:Y:S01]  /*43c0*/  LDGSTS.E [R145+0xf000], desc[UR18][R100.64], P4 ;  /* 0x0f00000064917fae */ /* 0x0007e2000a1a1012 */
[----:B------:R-:W-:Y:S01]  /*43d0*/  SHF.R.U64 R3, R92, 0x1c, RZ ;  /* 0x0000001c5c037819 */ /* 0x000fe200000012ff */
[C---:B-1----:R-:W-:Y:S01]  /*43e0*/  IMAD.WIDE R22, R167.reuse, 0x4, R22 ;  /* 0x00000004a7167825 */ /* 0x042fe200078e0216 */
[----:B------:R-:W-:Y:S01]  /*43f0*/  LOP3.LUT P3, RZ, R76, 0x1, RZ, 0xc0, !PT ;  /* 0x000000014cff7812 */ /* 0x000fe2000786c0ff */
[----:B------:R1:W-:Y:S01]  /*4400*/  LDGSTS.E [R145+0xf400], desc[UR18][R102.64], P4 ;  /* 0x0f40000066917fae */ /* 0x0003e2000a1a1012 */
[C---:B------:R-:W-:Y:S01]  /*4410*/  SHF.R.U64 R41, R92.reuse, 0x1b, RZ ;  /* 0x0000001b5c297819 */ /* 0x040fe200000012ff */
[C---:B------:R-:W-:Y:S01]  /*4420*/  IMAD.WIDE R76, R167.reuse, 0x4, R36 ;  /* 0x00000004a74c7825 */ /* 0x040fe200078e0224 */
[C---:B------:R-:W-:Y:S01]  /*4430*/  SHF.R.U64 R43, R92.reuse, 0x1a, RZ ;  /* 0x0000001a5c2b7819 */ /* 0x040fe200000012ff */
[----:B------:R1:W-:Y:S01]  /*4440*/  LDGSTS.E [R145+0xf800], desc[UR18][R104.64], P4 ;  /* 0x0f80000068917fae */ /* 0x0003e2000a1a1012 */
[----:B------:R-:W-:Y:S01]  /*4450*/  SHF.R.U64 R55, R92, 0x14, RZ ;  /* 0x000000145c377819 */ /* 0x000fe200000012ff */
[----:B--2---:R-:W-:-:S02]  /*4460*/  IMAD.WIDE R20, R167, 0x4, R20 ;  /* 0x00000004a7147825 */ /* 0x004fc400078e0214 */
[----:B------:R2:W-:Y:S02]  /*4470*/  LDGSTS.E [R145+0xfc00], desc[UR18][R106.64], P4 ;  /* 0x0fc000006a917fae */ /* 0x0005e4000a1a1012 */
[C---:B---3--:R-:W-:Y:S02]  /*4480*/  IMAD.WIDE R10, R167.reuse, 0x4, R10 ;  /* 0x00000004a70a7825 */ /* 0x048fe400078e020a */
[----:B------:R3:W-:Y:S02]  /*4490*/  LDGSTS.E [R143+0xe200], desc[UR18][R108.64], P4 ;  /* 0x0e2000006c8f7fae */ /* 0x0007e4000a1a1012 */
[C---:B----4-:R-:W-:Y:S02]  /*44a0*/  IMAD.WIDE R8, R167.reuse, 0x4, R8 ;  /* 0x00000004a7087825 */ /* 0x050fe400078e0208 */
[----:B------:R4:W-:Y:S02]  /*44b0*/  LDGSTS.E [R143+0xe600], desc[UR18][R110.64], P4 ;  /* 0x0e6000006e8f7fae */ /* 0x0009e4000a1a1012 */
[----:B-----5:R-:W-:-:S02]  /*44c0*/  IMAD.WIDE R6, R167, 0x4, R6 ;  /* 0x00000004a7067825 */ /* 0x020fc400078e0206 */
[----:B------:R5:W-:Y:S02]  /*44d0*/  LDGSTS.E [R143+0xea00], desc[UR18][R112.64], P4 ;  /* 0x0ea00000708f7fae */ /* 0x000be4000a1a1012 */
[----:B------:R-:W-:Y:S02]  /*44e0*/  IMAD.WIDE R4, R167, 0x4, R4 ;  /* 0x00000004a7047825 */ /* 0x000fe400078e0204 */
[----:B------:R1:W-:Y:S02]  /*44f0*/  LDGSTS.E [R143+0xee00], desc[UR18][R114.64], P4 ;  /* 0x0ee00000728f7fae */ /* 0x0003e4000a1a1012 */
[C---:B------:R-:W-:Y:S02]  /*4500*/  IMAD.WIDE R18, R147.reuse, 0x4, R18 ;  /* 0x0000000493127825 */ /* 0x040fe400078e0212 */
[----:B------:R-:W-:Y:S02]  /*4510*/  LDGSTS.E [R143+0xf200], desc[UR18][R116.64], P4 ;  /* 0x0f200000748f7fae */ /* 0x000fe4000a1a1012 */
[----:B------:R-:W-:-:S02]  /*4520*/  IMAD.WIDE R14, R147, 0x4, R14 ;  /* 0x00000004930e7825 */ /* 0x000fc400078e020e */
[----:B------:R-:W-:Y:S02]  /*4530*/  LDGSTS.E [R143+0xf600], desc[UR18][R118.64], P4 ;  /* 0x0f600000768f7fae */ /* 0x000fe4000a1a1012 */
[C---:B------:R-:W-:Y:S02]  /*4540*/  IMAD.WIDE R16, R147.reuse, 0x4, R16 ;  /* 0x0000000493107825 */ /* 0x040fe400078e0210 */
[----:B------:R-:W-:Y:S02]  /*4550*/  LDGSTS.E [R143+0xfa00], desc[UR18][R120.64], P4 ;  /* 0x0fa00000788f7fae */ /* 0x000fe4000a1a1012 */
[----:B------:R-:W-:Y:S02]  /*4560*/  IMAD.WIDE R12, R147, 0x4, R12 ;  /* 0x00000004930c7825 */ /* 0x000fe400078e020c */
[----:B------:R-:W-:Y:S01]  /*4570*/  LDGSTS.E [R143+0xfe00], desc[UR18][R122.64], P4 ;  /* 0x0fe000007a8f7fae */ /* 0x000fe2000a1a1012 */
[----:B------:R-:W-:Y:S01]  /*4580*/  LOP3.LUT P4, RZ, R3, 0x1, RZ, 0xc0, !PT ;  /* 0x0000000103ff7812 */ /* 0x000fe2000788c0ff */
[----:B------:R-:W-:-:S02]  /*4590*/  IMAD.SHL.U32 R3, R167, 0x4, RZ ;  /* 0x00000004a7037824 */ /* 0x000fc400078e00ff */
[----:B------:R-:W0:Y:S01]  /*45a0*/  LDGDEPBAR ;  /* 0x00000000000079af */ /* 0x000e220000000000 */
[C---:B------:R-:W-:Y:S01]  /*45b0*/  IMAD.WIDE R100, R147.reuse, 0x4, R100 ;  /* 0x0000000493647825 */ /* 0x040fe200078e0264 */
[----:B------:R-:W-:Y:S03]  /*45c0*/  BAR.SYNC.DEFER_BLOCKING 0x0 ;  /* 0x0000000000007b1d */ /* 0x000fe60000010000 */
[----:B-1----:R-:W-:-:S04]  /*45d0*/  IMAD.WIDE R102, R147, 0x4, R102 ;  /* 0x0000000493667825 */ /* 0x002fc800078e0266 */
[----:B------:R-:W-:-:S04]  /*45e0*/  IMAD.WIDE R104, R147, 0x4, R104 ;  /* 0x0000000493687825 */ /* 0x000fc800078e0268 */
[----:B--2---:R-:W-:-:S04]  /*45f0*/  IMAD.WIDE R106, R147, 0x4, R106 ;  /* 0x00000004936a7825 */ /* 0x004fc800078e026a */
[----:B---3--:R-:W-:-:S04]  /*4600*/  IMAD.WIDE R108, R147, 0x4, R108 ;  /* 0x00000004936c7825 */ /* 0x008fc800078e026c */
[----:B----4-:R-:W-:-:S04]  /*4610*/  IMAD.WIDE R110, R147, 0x4, R110 ;  /* 0x00000004936e7825 */ /* 0x010fc800078e026e */
[C---:B-----5:R-:W-:Y:S01]  /*4620*/  IMAD.WIDE R112, R147.reuse, 0x4, R112 ;  /* 0x0000000493707825 */ /* 0x060fe200078e0270 */
[----:B------:R-:W-:Y:S01]  /*4630*/  @!PT LDS RZ, [RZ] ;  /* 0x00000000fffff984 */ /* 0x000fe20000000800 */
[----:B------:R-:W-:Y:S01]  /*4640*/  @!PT LDS RZ, [RZ] ;  /* 0x00000000fffff984 */ /* 0x000fe20000000800 */
[----:B------:R-:W-:Y:S01]  /*4650*/  @!PT LDS RZ, [RZ] ;  /* 0x00000000fffff984 */ /* 0x000fe20000000800 */
[----:B------:R1:W-:Y:S01]  /*4660*/  LDGSTS.E [R169+0x8000], desc[UR18][R76.64], P2 ;  /* 0x080000004ca97fae */ /* 0x0003e200091a1012 */
[-C--:B------:R-:W-:Y:S02]  /*4670*/  IADD3 R36, P2, PT, R76, R3.reuse, RZ ;  /* 0x000000034c247210 */ /* 0x080fe40007f5e0ff */
[----:B------:R-:W-:Y:S01]  /*4680*/  IMAD.WIDE R114, R147, 0x4, R114 ;  /* 0x0000000493727825 */ /* 0x000fe200078e0272 */
[----:B------:R2:W-:Y:S01]  /*4690*/  LDGSTS.E [R169+0x8004], desc[UR18][R78.64], P1 ;  /* 0x080040004ea97fae */ /* 0x0005e200089a1012 */
[-C--:B------:R-:W-:Y:S02]  /*46a0*/  IADD3 R38, P1, PT, R78, R3.reuse, RZ ;  /* 0x000000034e267210 */ /* 0x080fe40007f3e0ff */
[--C-:B------:R-:W-:Y:S01]  /*46b0*/  IMAD.X R37, R77, 0x1, R131.reuse, P2 ;  /* 0x000000014d257824 */ /* 0x100fe200010e0683 */
[-C--:B------:R-:W-:Y:S01]  /*46c0*/  IADD3 R40, P2, PT, R80, R3.reuse, RZ ;  /* 0x0000000350287210 */ /* 0x080fe20007f5e0ff */
[----:B------:R-:W-:Y:S01]  /*46d0*/  LDGSTS.E [R169+0x8008], desc[UR18][R80.64], P3 ;  /* 0x0800800050a97fae */ /* 0x000fe200099a1012 */
[----:B------:R-:W-:Y:S01]  /*46e0*/  LOP3.LUT P3, RZ, R43, 0x1, RZ, 0xc0, !PT ;  /* 0x000000012bff7812 */ /* 0x000fe2000786c0ff */
[--C-:B------:R-:W-:Y:S01]  /*46f0*/  IMAD.X R39, R79, 0x1, R131.reuse, P1 ;  /* 0x000000014f277824 */ /* 0x100fe200008e0683 */
[----:B------:R-:W-:Y:S01]  /*4700*/  LOP3.LUT P1, RZ, R41, 0x1, RZ, 0xc0, !PT ;  /* 0x0000000129ff7812 */ /* 0x000fe2000782c0ff */
[----:B------:R-:W-:Y:S01]  /*4710*/  IMAD.X R41, R81, 0x1, R131, P2 ;  /* 0x0000000151297824 */ /* 0x000fe200010e0683 */
[----:B------:R-:W-:Y:S01]  /*4720*/  IADD3 R42, P2, PT, R82, R3, RZ ;  /* 0x00000003522a7210 */ /* 0x000fe20007f5e0ff */
[C---:B-1----:R-:W-:Y:S01]  /*4730*/  IMAD.WIDE R76, R167.reuse, 0x4, R44 ;  /* 0x00000004a74c7825 */ /* 0x042fe200078e022c */
[C---:B------:R-:W-:Y:S01]  /*4740*/  SHF.R.U64 R45, R92.reuse, 0x19, RZ ;  /* 0x000000195c2d7819 */ /* 0x040fe200000012ff */
[----:B------:R1:W-:Y:S02]  /*4750*/  LDGSTS.E [R169+0x800c], desc[UR18][R82.64], P4 ;  /* 0x0800c00052a97fae */ /* 0x0003e4000a1a1012 */
[----:B--2---:R-:W-:Y:S01]  /*4760*/  IMAD.WIDE R78, R167, 0x4, R46 ;  /* 0x00000004a74e7825 */ /* 0x004fe200078e022e */
[----:B------:R-:W-:-:S02]  /*4770*/  SHF.R.U64 R47, R92, 0x18, RZ ;  /* 0x000000185c2f7819 */ /* 0x000fc400000012ff */
[-C--:B------:R-:W-:Y:S01]  /*4780*/  IADD3 R44, P4, PT, R76, R3.reuse, RZ ;  /* 0x000000034c2c7210 */ /* 0x080fe20007f9e0ff */
[--C-:B------:R-:W-:Y:S01]  /*4790*/  IMAD.X R43, R83, 0x1, R131.reuse, P2 ;  /* 0x00000001532b7824 */ /* 0x100fe200010e0683 */
[----:B------:R-:W-:Y:S01]  /*47a0*/  LOP3.LUT P2, RZ, R45, 0x1, RZ, 0xc0, !PT ;  /* 0x000000012dff7812 */ /* 0x000fe2000784c0ff */
[----:B------:R2:W-:Y:S01]  /*47b0*/  LDGSTS.E [R169+0x8010], desc[UR18][R76.64], P1 ;  /* 0x080100004ca97fae */ /* 0x0005e200089a1012 */
[----:B------:R-:W-:Y:S01]  /*47c0*/  LOP3.LUT P1, RZ, R47, 0x1, RZ, 0xc0, !PT ;  /* 0x000000012fff7812 */ /* 0x000fe2000782c0ff */
[----:B------:R-:W-:Y:S01]  /*47d0*/  IMAD.X R45, R77, 0x1, R131, P4 ;  /* 0x000000014d2d7824 */ /* 0x000fe200020e0683 */
[----:B------:R-:W-:Y:S01]  /*47e0*/  IADD3 R46, P4, PT, R78, R3, RZ ;  /* 0x000000034e2e7210 */ /* 0x000fe20007f9e0ff */
[----:B------:R3:W-:Y:S01]  /*47f0*/  LDGSTS.E [R169+0x8014], desc[UR18][R78.64], P3 ;  /* 0x080140004ea97fae */ /* 0x0007e200099a1012 */
[----:B-1----:R-:W-:Y:S01]  /*4800*/  SHF.R.U64 R82, R92, 0x17, RZ ;  /* 0x000000175c527819 */ /* 0x002fe200000012ff */
[----:B------:R-:W-:-:S03]  /*4810*/  IMAD.WIDE R80, R167, 0x4, R48 ;  /* 0x00000004a7507825 */ /* 0x000fc600078e0230 */
[----:B------:R-:W-:Y:S01]  /*4820*/  LOP3.LUT P3, RZ, R82, 0x1, RZ, 0xc0, !PT ;  /* 0x0000000152ff7812 */ /* 0x000fe2000786c0ff */
[----:B------:R-:W-:Y:S01]  /*4830*/  IMAD.X R47, R79, 0x1, R131, P4 ;  /* 0x000000014f2f7824 */ /* 0x000fe200020e0683 */
[----:B------:R-:W-:Y:S01]  /*4840*/  SHF.R.U64 R82, R92, 0x16, RZ ;  /* 0x000000165c527819 */ /* 0x000fe200000012ff */
[C---:B--2---:R-:W-:Y:S01]  /*4850*/  IMAD.WIDE R76, R167.reuse, 0x4, R50 ;  /* 0x00000004a74c7825 */ /* 0x044fe200078e0232 */
[----:B------:R-:W-:Y:S01]  /*4860*/  LDGSTS.E [R169+0x8018], desc[UR18][R80.64], P2 ;  /* 0x0801800050a97fae */ /* 0x000fe200091a1012 */
[----:B------:R-:W-:Y:S02]  /*4870*/  IADD3 R48, P4, PT, R80, R3, RZ ;  /* 0x0000000350307210 */ /* 0x000fe40007f9e0ff */
[----:B------:R-:W-:Y:S01]  /*4880*/  LOP3.LUT P2, RZ, R82, 0x1, RZ, 0xc0, !PT ;  /* 0x0000000152ff7812 */ /* 0x000fe2000784c0ff */
[----:B------:R-:W-:Y:S01]  /*4890*/  IMAD.WIDE R82, R167, 0x4, R52 ;  /* 0x00000004a7527825 */ /* 0x000fe200078e0234 */
[----:B------:R1:W-:Y:S01]  /*48a0*/  LDGSTS.E [R169+0x801c], desc[UR18][R76.64], P1 ;  /* 0x0801c0004ca97fae */ /* 0x0003e200089a1012 */
[----:B------:R-:W-:-:S02]  /*48b0*/  SHF.R.U64 R51, R92, 0x15, RZ ;  /* 0x000000155c337819 */ /* 0x000fc400000012ff */
[-C--:B------:R-:W-:Y:S01]  /*48c0*/  IADD3 R50, P1, PT, R76, R3.reuse, RZ ;  /* 0x000000034c327210 */ /* 0x080fe20007f3e0ff */
[----:B------:R-:W-:Y:S01]  /*48d0*/  IMAD.X R49, R81, 0x1, R131, P4 ;  /* 0x0000000151317824 */ /* 0x000fe200020e0683 */
[----:B------:R2:W-:Y:S01]  /*48e0*/  LDGSTS.E [R169+0x8020], desc[UR18][R82.64], P3 ;  /* 0x0802000052a97fae */ /* 0x0005e200099a1012 */
[----:B------:R-:W-:Y:S01]  /*48f0*/  LOP3.LUT P3, RZ, R51, 0x1, RZ, 0xc0, !PT ;  /* 0x0000000133ff7812 */ /* 0x000fe2000786c0ff */
[----:B---3--:R-:W-:Y:S01]  /*4900*/  IMAD.WIDE R78, R167, 0x4, R56 ;  /* 0x00000004a74e7825 */ /* 0x008fe200078e0238 */
[-C--:B------:R-:W-:Y:S02]  /*4910*/  IADD3 R52, P4, PT, R82, R3.reuse, RZ ;  /* 0x0000000352347210 */ /* 0x080fe40007f9e0ff */
[----:B------:R-:W-:Y:S01]  /*4920*/  SHF.R.U64 R57, R92, 0x13, RZ ;  /* 0x000000135c397819 */ /* 0x000fe200000012ff */
[--C-:B------:R-:W-:Y:S01]  /*4930*/  IMAD.X R51, R77, 0x1, R131.reuse, P1 ;  /* 0x000000014d337824 */ /* 0x100fe200008e0683 */
[-C--:B------:R-:W-:Y:S01]  /*4940*/  IADD3 R54, P1, PT, R86, R3.reuse, RZ ;  /* 0x0000000356367210 */ /* 0x080fe20007f3e0ff */
[--C-:B------:R-:W-:Y:S01]  /*4950*/  IMAD.X R53, R83, 0x1, R131.reuse, P4 ;  /* 0x0000000153357824 */ /* 0x100fe200020e0683 */
[----:B------:R-:W-:Y:S01]  /*4960*/  LOP3.LUT P4, RZ, R55, 0x1, RZ, 0xc0, !PT ;  /* 0x0000000137ff7812 */ /* 0x000fe2000788c0ff */
[----:B------:R-:W-:Y:S01]  /*4970*/  LDGSTS.E [R169+0x8024], desc[UR18][R86.64], P2 ;  /* 0x0802400056a97fae */ /* 0x000fe200091a1012 */
[----:B------:R-:W-:Y:S01]  /*4980*/  LOP3.LUT P2, RZ, R57, 0x1, RZ, 0xc0, !PT ;  /* 0x0000000139ff7812 */ /* 0x000fe2000784c0ff */
[----:B------:R-:W-:Y:S01]  /*4990*/  IMAD.X R55, R87, 0x1, R131, P1 ;  /* 0x0000000157377824 */ /* 0x000fe200008e0683 */
[-C--:B------:R-:W-:Y:S01]  /*49a0*/  IADD3 R56, P1, PT, R78, R3.reuse, RZ ;  /* 0x000000034e387210 */ /* 0x080fe20007f3e0ff */
[----:B-1----:R-:W-:Y:S01]  /*49b0*/  IMAD.WIDE R76, R167, 0x4, R58 ;  /* 0x00000004a74c7825 */ /* 0x002fe200078e023a */
[C---:B------:R-:W-:Y:S01]  /*49c0*/  SHF.R.U64 R59, R92.reuse, 0x12, RZ ;  /* 0x000000125c3b7819 */ /* 0x040fe200000012ff */
[----:B------:R1:W-:Y:S01]  /*49d0*/  LDGSTS.E [R169+0x8028], desc[UR18][R78.64], P3 ;  /* 0x080280004ea97fae */ /* 0x0003e200099a1012 */
[----:B--2---:R-:W-:Y:S01]  /*49e0*/  SHF.R.U64 R82, R92, 0x10, RZ ;  /* 0x000000105c527819 */ /* 0x004fe200000012ff */
[----:B------:R-:W-:Y:S01]  /*49f0*/  IMAD.X R57, R79, 0x1, R131, P1 ;  /* 0x000000014f397824 */ /* 0x000fe200008e0683 */
[-C--:B------:R-:W-:Y:S01]  /*4a00*/  IADD3 R58, P3, PT, R76, R3.reuse, RZ ;  /* 0x000000034c3a7210 */ /* 0x080fe20007f7e0ff */
[----:B------:R-:W-:Y:S01]  /*4a10*/  IMAD.WIDE R80, R167, 0x4, R60 ;  /* 0x00000004a7507825 */ /* 0x000fe200078e023c */
[----:B------:R-:W-:Y:S01]  /*4a20*/  LOP3.LUT P1, RZ, R59, 0x1, RZ, 0xc0, !PT ;  /* 0x000000013bff7812 */ /* 0x000fe2000782c0ff */
[----:B------:R2:W-:Y:S01]  /*4a30*/  LDGSTS.E [R169+0x802c], desc[UR18][R76.64], P4 ;  /* 0x0802c0004ca97fae */ /* 0x0005e2000a1a1012 */
[----:B------:R-:W-:Y:S01]  /*4a40*/  SHF.R.U64 R61, R92, 0x11, RZ ;  /* 0x000000115c3d7819 */ /* 0x000fe200000012ff */
[----:B------:R-:W-:Y:S01]  /*4a50*/  IMAD.X R59, R77, 0x1, R131, P3 ;  /* 0x000000014d3b7824 */ /* 0x000fe200018e0683 */
[----:B------:R-:W-:Y:S01]  /*4a60*/  IADD3 R60, P4, PT, R80, R3, RZ ;  /* 0x00000003503c7210 */ /* 0x000fe20007f9e0ff */
[----:B------:R-:W-:Y:S01]  /*4a70*/  LDGSTS.E [R169+0x8030], desc[UR18][R80.64], P2 ;  /* 0x0803000050a97fae */ /* 0x000fe200091a1012 */
[----:B------:R-:W-:Y:S01]  /*4a80*/  LOP3.LUT P3, RZ, R61, 0x1, RZ, 0xc0, !PT ;  /* 0x000000013dff7812 */ /* 0x000fe2000786c0ff */
[----:B-1----:R-:W-:Y:S01]  /*4a90*/  IMAD.WIDE R78, R167, 0x4, R62 ;  /* 0x00000004a74e7825 */ /* 0x002fe200078e023e */
[----:B------:R-:W-:-:S02]  /*4aa0*/  LOP3.LUT P2, RZ, R82, 0x1, RZ, 0xc0, !PT ;  /* 0x0000000152ff7812 */ /* 0x000fc4000784c0ff */
[----:B------:R-:W-:Y:S01]  /*4ab0*/  SHF.R.U64 R82, R92, 0xf, RZ ;  /* 0x0000000f5c527819 */ /* 0x000fe200000012ff */
[----:B------:R-:W-:Y:S01]  /*4ac0*/  IMAD.X R61, R81, 0x1, R131, P4 ;  /* 0x00000001513d7824 */ /* 0x000fe200020e0683 */
[-C--:B------:R-:W-:Y:S01]  /*4ad0*/  IADD3 R62, P4, PT, R78, R3.reuse, RZ ;  /* 0x000000034e3e7210 */ /* 0x080fe20007f9e0ff */
[----:B------:R1:W-:Y:S01]  /*4ae0*/  LDGSTS.E [R169+0x8034], desc[UR18][R78.64], P1 ;  /* 0x080340004ea97fae */ /* 0x0003e200089a1012 */
[C---:B--2---:R-:W-:Y:S01]  /*4af0*/  IMAD.WIDE R76, R167.reuse, 0x4, R64 ;  /* 0x00000004a74c7825 */ /* 0x044fe200078e0240 */
[----:B------:R-:W-:Y:S02]  /*4b00*/  LOP3.LUT P1, RZ, R82, 0x1, RZ, 0xc0, !PT ;  /* 0x0000000152ff7812 */ /* 0x000fe4000782c0ff */
[----:B------:R-:W-:Y:S01]  /*4b10*/  SHF.R.U64 R65, R92, 0xe, RZ ;  /* 0x0000000e5c417819 */ /* 0x000fe200000012ff */
[----:B------:R-:W-:Y:S01]  /*4b20*/  IMAD.WIDE R82, R167, 0x4, R66 ;  /* 0x00000004a7527825 */ /* 0x000fe200078e0242 */
[----:B------:R2:W-:Y:S01]  /*4b30*/  LDGSTS.E [R169+0x8038], desc[UR18][R76.64], P3 ;  /* 0x080380004ca97fae */ /* 0x0005e200099a1012 */
[----:B------:R-:W-:-:S02]  /*4b40*/  IADD3 R64, P3, PT, R76, R3, RZ ;  /* 0x000000034c407210 */ /* 0x000fc40007f7e0ff */
[----:B------:R-:W-:Y:S01]  /*4b50*/  IMAD.X R63, R79, 0x1, R131, P4 ;  /* 0x000000014f3f7824 */ /* 0x000fe200020e0683 */
[----:B------:R3:W-:Y:S01]  /*4b60*/  LDGSTS.E [R169+0x803c], desc[UR18][R82.64], P2 ;  /* 0x0803c00052a97fae */ /* 0x0007e200091a1012 */
[----:B------:R-:W-:Y:S01]  /*4b70*/  LOP3.LUT P2, RZ, R65, 0x1, RZ, 0xc0, !PT ;  /* 0x0000000141ff7812 */ /* 0x000fe2000784c0ff */
[C---:B------:R-:W-:Y:S01]  /*4b80*/  IMAD.WIDE R86, R167.reuse, 0x4, R68 ;  /* 0x00000004a7567825 */ /* 0x040fe200078e0244 */
[-C--:B------:R-:W-:Y:S02]  /*4b90*/  IADD3 R66, P4, PT, R82, R3.reuse, RZ ;  /* 0x0000000352427210 */ /* 0x080fe40007f9e0ff */
[C---:B------:R-:W-:Y:S01]  /*4ba0*/  SHF.R.U64 R69, R92.reuse, 0xd, RZ ;  /* 0x0000000d5c457819 */ /* 0x040fe200000012ff */
[----:B-1----:R-:W-:Y:S01]  /*4bb0*/  IMAD.WIDE R78, R167, 0x4, R70 ;  /* 0x00000004a74e7825 */ /* 0x002fe200078e0246 */
[C---:B------:R-:W-:Y:S01]  /*4bc0*/  SHF.R.U64 R71, R92.reuse, 0xc, RZ ;  /* 0x0000000c5c477819 */ /* 0x040fe200000012ff */
[----:B------:R-:W-:Y:S01]  /*4bd0*/  LDGSTS.E [R169+0x8040], desc[UR18][R86.64], P1 ;  /* 0x0804000056a97fae */ /* 0x000fe200089a1012 */
[----:B--2---:R-:W-:Y:S01]  /*4be0*/  SHF.R.U64 R76, R92, 0x9, RZ ;  /* 0x000000095c4c7819 */ /* 0x004fe200000012ff */
[--C-:B------:R-:W-:Y:S01]  /*4bf0*/  IMAD.X R67, R83, 0x1, R131.reuse, P4 ;  /* 0x0000000153437824 */ /* 0x100fe200020e0683 */
[----:B------:R-:W-:Y:S01]  /*4c00*/  LOP3.LUT P4, RZ, R69, 0x1, RZ, 0xc0, !PT ;  /* 0x0000000145ff7812 */ /* 0x000fe2000788c0ff */
[----:B------:R-:W-:Y:S01]  /*4c10*/  IMAD.X R65, R77, 0x1, R131, P3 ;  /* 0x000000014d417824 */ /* 0x000fe200018e0683 */
[-C--:B------:R-:W-:Y:S01]  /*4c20*/  IADD3 R68, P3, PT, R86, R3.reuse, RZ ;  /* 0x0000000356447210 */ /* 0x080fe20007f7e0ff */
[----:B------:R1:W-:Y:S01]  /*4c30*/  LDGSTS.E [R169+0x8044], desc[UR18][R78.64], P2 ;  /* 0x080440004ea97fae */ /* 0x0003e200091a1012 */
[----:B------:R-:W-:Y:S01]  /*4c40*/  LOP3.LUT P2, RZ, R71, 0x1, RZ, 0xc0, !PT ;  /* 0x0000000147ff7812 */ /* 0x000fe2000784c0ff */
[----:B------:R-:W-:Y:S01]  /*4c50*/  IMAD.WIDE R80, R167, 0x4, R72 ;  /* 0x00000004a7507825 */ /* 0x000fe200078e0248 */
[----:B------:R-:W-:-:S02]  /*4c60*/  IADD3 R70, P1, PT, R78, R3, RZ ;  /* 0x000000034e467210 */ /* 0x000fc40007f3e0ff */
[----:B------:R-:W-:Y:S01]  /*4c70*/  SHF.R.U64 R73, R92, 0xb, RZ ;  /* 0x0000000b5c497819 */ /* 0x000fe200000012ff */
[--C-:B------:R-:W-:Y:S01]  /*4c80*/  IMAD.X R69, R87, 0x1, R131.reuse, P3 ;  /* 0x0000000157457824 */ /* 0x100fe200018e0683 */
[-C--:B------:R-:W-:Y:S01]  /*4c90*/  IADD3 R72, P3, PT, R80, R3.reuse, RZ ;  /* 0x0000000350487210 */ /* 0x080fe20007f7e0ff */
[----:B------:R-:W-:Y:S01]  /*4ca0*/  IMAD.X R71, R79, 0x1, R131, P1 ;  /* 0x000000014f477824 */ /* 0x000fe200008e0683 */
[----:B------:R-:W-:Y:S01]  /*4cb0*/  LOP3.LUT P1, RZ, R73, 0x1, RZ, 0xc0, !PT ;  /* 0x0000000149ff7812 */ /* 0x000fe2000782c0ff */
[----:B---3--:R-:W-:Y:S01]  /*4cc0*/  IMAD.WIDE R82, R167, 0x4, R74 ;  /* 0x00000004a7527825 */ /* 0x008fe200078e024a */
[C---:B------:R-:W-:Y:S01]  /*4cd0*/  SHF.R.U64 R75, R92.reuse, 0xa, RZ ;  /* 0x0000000a5c4b7819 */ /* 0x040fe200000012ff */
[----:B------:R2:W-:Y:S01]  /*4ce0*/  LDGSTS.E [R169+0x8048], desc[UR18][R80.64], P4 ;  /* 0x0804800050a97fae */ /* 0x0005e2000a1a1012 */
[----:B-1----:R-:W-:Y:S01]  /*4cf0*/  SHF.R.U64 R79, R92, 0x8, RZ ;  /* 0x000000085c4f7819 */ /* 0x002fe200000012ff */
[----:B------:R-:W-:Y:S01]  /*4d00*/  IMAD.X R73, R81, 0x1, R131, P3 ;  /* 0x0000000151497824 */ /* 0x000fe200018e0683 */
[----:B------:R-:W-:Y:S01]  /*4d10*/  LOP3.LUT P3, RZ, R75, 0x1, RZ, 0xc0, !PT ;  /* 0x000000014bff7812 */ /* 0x000fe2000786c0ff */
[----:B------:R-:W-:Y:S01]  /*4d20*/  LDGSTS.E [R169+0x804c], desc[UR18][R82.64], P2 ;  /* 0x0804c00052a97fae */ /* 0x000fe200091a1012 */
[----:B------:R-:W-:Y:S01]  /*4d30*/  IADD3 R74, P4, PT, R82, R3, RZ ;  /* 0x00000003524a7210 */ /* 0x000fe20007f9e0ff */
[----:B------:R-:W-:Y:S01]  /*4d40*/  IMAD.WIDE R116, R147, 0x4, R116 ;  /* 0x0000000493747825 */ /* 0x000fe200078e0274 */
[----:B------:R-:W-:-:S03]  /*4d50*/  LOP3.LUT P2, RZ, R76, 0x1, RZ, 0xc0, !PT ;  /* 0x000000014cff7812 */ /* 0x000fc6000784c0ff */
[----:B------:R-:W-:Y:S01]  /*4d60*/  IMAD.X R75, R83, 0x1, R131, P4 ;  /* 0x00000001534b7824 */ /* 0x000fe200020e0683 */
[-C--:B------:R-:W-:Y:S01]  /*4d70*/  IADD3 R76, P4, PT, R34, R3.reuse, RZ ;  /* 0x00000003224c7210 */ /* 0x080fe20007f9e0ff */
[----:B------:R1:W-:Y:S01]  /*4d80*/  LDGSTS.E [R169+0x8050], desc[UR18][R34.64], P1 ;  /* 0x0805000022a97fae */ /* 0x0003e200089a1012 */
[----:B------:R-:W-:Y:S01]  /*4d90*/  LOP3.LUT P1, RZ, R79, 0x1, RZ, 0xc0, !PT ;  /* 0x000000014fff7812 */ /* 0x000fe2000782c0ff */
[----:B------:R-:W-:Y:S01]  /*4da0*/  IMAD.WIDE R118, R147, 0x4, R118 ;  /* 0x0000000493767825 */ /* 0x000fe200078e0276 */
[----:B--2---:R-:W-:Y:S01]  /*4db0*/  SHF.R.U64 R80, R92, 0x7, RZ ;  /* 0x000000075c507819 */ /* 0x004fe200000012ff */
[----:B------:R-:W-:Y:S02]  /*4dc0*/  LDGSTS.E [R169+0x8054], desc[UR18][R32.64], P3 ;  /* 0x0805400020a97fae */ /* 0x000fe400099a1012 */
[----:B------:R-:W-:Y:S01]  /*4dd0*/  IMAD.X R77, R35, 0x1, R131, P4 ;  /* 0x00000001234d7824 */ /* 0x000fe200020e0683 */
[-C--:B------:R-:W-:Y:S01]  /*4de0*/  IADD3 R78, P4, PT, R32, R3.reuse, RZ ;  /* 0x00000003204e7210 */ /* 0x080fe20007f9e0ff */
[----:B------:R2:W-:Y:S01]  /*4df0*/  LDGSTS.E [R169+0x8058], desc[UR18][R28.64], P2 ;  /* 0x080580001ca97fae */ /* 0x0005e200091a1012 */
[----:B------:R-:W-:Y:S01]  /*4e00*/  LOP3.LUT P3, RZ, R80, 0x1, RZ, 0xc0, !PT ;  /* 0x0000000150ff7812 */ /* 0x000fe2000786c0ff */
[----:B------:R-:W-:Y:S01]  /*4e10*/  IMAD.WIDE R120, R147, 0x4, R120 ;  /* 0x0000000493787825 */ /* 0x000fe200078e0278 */
[----:B------:R-:W-:-:S02]  /*4e20*/  IADD3 R80, P2, PT, R28, R3, RZ ;  /* 0x000000031c507210 */ /* 0x000fc40007f5e0ff */
[----:B-1----:R-:W-:Y:S01]  /*4e30*/  SHF.R.U64 R34, R92, 0x6, RZ ;  /* 0x000000065c227819 */ /* 0x002fe200000012ff */
[--C-:B------:R-:W-:Y:S01]  /*4e40*/  IMAD.X R79, R33, 0x1, R131.reuse, P4 ;  /* 0x00000001214f7824 */ /* 0x100fe200020e0683 */
[-C--:B------:R-:W-:Y:S01]  /*4e50*/  IADD3 R82, P4, PT, R30, R3.reuse, RZ ;  /* 0x000000031e527210 */ /* 0x080fe20007f9e0ff */
[--C-:B------:R-:W-:Y:S01]  /*4e60*/  IMAD.X R81, R29, 0x1, R131.reuse, P2 ;  /* 0x000000011d517824 */ /* 0x100fe200010e0683 */
[----:B------:R-:W-:Y:S01]  /*4e70*/  LOP3.LUT P2, RZ, R34, 0x1, RZ, 0xc0, !PT ;  /* 0x0000000122ff7812 */ /* 0x000fe2000784c0ff */
[----:B------:R-:W-:Y:S01]  /*4e80*/  LDGSTS.E [R169+0x805c], desc[UR18][R30.64], P1 ;  /* 0x0805c0001ea97fae */ /* 0x000fe200089a1012 */
[----:B------:R-:W-:Y:S01]  /*4e90*/  IADD3 R84, P1, PT, R26, R3, RZ ;  /* 0x000000031a547210 */ /* 0x000fe20007f3e0ff */
[--C-:B------:R-:W-:Y:S01]  /*4ea0*/  IMAD.X R83, R31, 0x1, R131.reuse, P4 ;  /* 0x000000011f537824 */ /* 0x100fe200020e0683 */
[----:B--2---:R-:W-:Y:S01]  /*4eb0*/  SHF.R.U64 R28, R92, 0x5, RZ ;  /* 0x000000055c1c7819 */ /* 0x004fe200000012ff */
[----:B------:R-:W-:Y:S01]  /*4ec0*/  LDGSTS.E [R169+0x8060], desc[UR18][R26.64], P3 ;  /* 0x080600001aa97fae */ /* 0x000fe200099a1012 */
[----:B------:R-:W-:Y:S01]  /*4ed0*/  ISETP.GE.AND P4, PT, R126, R85, PT ;  /* 0x000000557e00720c */ /* 0x000fe20003f86270 */
[----:B------:R-:W-:Y:S01]  /*4ee0*/  IMAD.X R85, R27, 0x1, R131, P1 ;  /* 0x000000011b557824 */ /* 0x000fe200008e0683 */
[----:B------:R-:W-:Y:S01]  /*4ef0*/  LOP3.LUT P1, RZ, R28, 0x1, RZ, 0xc0, !PT ;  /* 0x000000011cff7812 */ /* 0x000fe2000782c0ff */
[----:B------:R-:W-:Y:S01]  /*4f00*/  IMAD.WIDE R122, R147, 0x4, R122 ;  /* 0x00000004937a7825 */ /* 0x000fe200078e027a */
[----:B------:R-:W-:-:S02]  /*4f10*/  SEL R28, RZ, 0x4, P4 ;  /* 0x00000004ff1c7807 */ /* 0x000fc40002000000 */
[-C--:B------:R-:W-:Y:S01]  /*4f20*/  IADD3 R86, P4, PT, R24, R3.reuse, RZ ;  /* 0x0000000318567210 */ /* 0x080fe20007f9e0ff */
[----:B------:R1:W-:Y:S01]  /*4f30*/  LDGSTS.E [R169+0x8064], desc[UR18][R24.64], P2 ;  /* 0x0806400018a97fae */ /* 0x0003e200091a1012 */
[----:B------:R-:W-:Y:S01]  /*4f40*/  SHF.R.U64 R29, R92, 0x4, RZ ;  /* 0x000000045c1d7819 */ /* 0x000fe200000012ff */
[----:B------:R-:W-:Y:S01]  /*4f50*/  IMAD.SHL.U32 R135, R147, 0x4, RZ ;  /* 0x0000000493877824 */ /* 0x000fe200078e00ff */
[----:B------:R-:W-:Y:S01]  /*4f60*/  ISETP.GT.AND P3, PT, R163, 0x5f, PT ;  /* 0x0000005fa300780c */ /* 0x000fe20003f64270 */
[----:B------:R-:W-:Y:S01]  /*4f70*/  IMAD.X R87, R25, 0x1, R131, P4 ;  /* 0x0000000119577824 */ /* 0x000fe200020e0683 */
[----:B------:R-:W-:Y:S02]  /*4f80*/  LOP3.LUT P2, RZ, R29, 0x1, RZ, 0xc0, !PT ;  /* 0x000000011dff7812 */ /* 0x000fe4000784c0ff */
[----:B------:R-:W-:Y:S01]  /*4f90*/  IADD3 R88, P4, PT, R22, R3, RZ ;  /* 0x0000000316587210 */ /* 0x000fe20007f9e0ff */
[----:B------:R-:W-:Y:S01]  /*4fa0*/  LDGSTS.E [R169+0x8068], desc[UR18][R22.64], P1 ;  /* 0x0806800016a97fae */ /* 0x000fe200089a1012 */
[----:B------:R-:W-:-:S02]  /*4fb0*/  SHF.R.U64 R29, R92, 0x3, RZ ;  /* 0x000000035c1d7819 */ /* 0x000fc400000012ff */
[----:B------:R-:W-:Y:S01]  /*4fc0*/  SEL R28, R28, RZ, P3 ;  /* 0x000000ff1c1c7207 */ /* 0x000fe20001800000 */
[--C-:B------:R-:W-:Y:S01]  /*4fd0*/  IMAD.X R89, R23, 0x1, R131.reuse, P4 ;  /* 0x0000000117597824 */ /* 0x100fe200020e0683 */
[----:B------:R-:W-:Y:S02]  /*4fe0*/  IADD3 R90, P4, PT, R20, R3, RZ ;  /* 0x00000003145a7210 */ /* 0x000fe40007f9e0ff */
[C---:B-1----:R-:W-:Y:S02]  /*4ff0*/  SHF.R.U64 R24, R92.reuse, 0x2, RZ ;  /* 0x000000025c187819 */ /* 0x042fe400000012ff */
[----:B------:R-:W-:Y:S01]  /*5000*/  SHF.R.U64 R92, R92, 0x1, RZ ;  /* 0x000000015c5c7819 */ /* 0x000fe200000012ff */
[----:B------:R-:W-:Y:S01]  /*5010*/  IMAD.X R91, R21, 0x1, R131, P4 ;  /* 0x00000001155b7824 */ /* 0x000fe200020e0683 */
[----:B------:R-:W-:Y:S01]  /*5020*/  LOP3.LUT P3, RZ, R29, 0x1, RZ, 0xc0, !PT ;  /* 0x000000011dff7812 */ /* 0x000fe2000786c0ff */
[----:B------:R-:W-:Y:S01]  /*5030*/  LDGSTS.E [R169+0x806c], desc[UR18][R20.64], P2 ;  /* 0x0806c00014a97fae */ /* 0x000fe200091a1012 */
[----:B------:R-:W-:-:S02]  /*5040*/  LOP3.LUT P4, RZ, R24, 0x1, RZ, 0xc0, !PT ;  /* 0x0000000118ff7812 */ /* 0x000fc4000788c0ff */
[----:B------:R-:W-:Y:S02]  /*5050*/  LOP3.LUT P2, RZ, R92, 0x1, RZ, 0xc0, !PT ;  /* 0x000000015cff7812 */ /* 0x000fe4000784c0ff */
[----:B------:R-:W-:-:S07]  /*5060*/  ISETP.NE.U32.AND P1, PT, R28, RZ, PT ;  /* 0x000000ff1c00720c */ /* 0x000fce0003f25070 */
[----:B------:R-:W-:Y:S01]  /*5070*/  LDGSTS.E [R169+0x8070], desc[UR18][R10.64], P3 ;  /* 0x080700000aa97fae */ /* 0x000fe200099a1012 */
[----:B------:R-:W-:-:S03]  /*5080*/  IADD3 R92, P3, PT, R18, R135, RZ ;  /* 0x00000087125c7210 */ /* 0x000fc60007f7e0ff */
[----:B------:R-:W-:Y:S01]  /*5090*/  LDGSTS.E [R169+0x8074], desc[UR18][R8.64], P4 ;  /* 0x0807400008a97fae */ /* 0x000fe2000a1a1012 */
[-C--:B------:R-:W-:Y:S01]  /*50a0*/  IADD3 R98, P4, PT, R12, R135.reuse, RZ ;  /* 0x000000870c627210 */ /* 0x080fe20007f9e0ff */
[--C-:B------:R-:W-:Y:S01]  /*50b0*/  IMAD.X R93, R19, 0x1, R137.reuse, P3 ;  /* 0x00000001135d7824 */ /* 0x100fe200018e0689 */
[-C--:B------:R-:W-:Y:S01]  /*50c0*/  IADD3 R94, P3, PT, R14, R135.reuse, RZ ;  /* 0x000000870e5e7210 */ /* 0x080fe20007f7e0ff */
[----:B------:R1:W-:Y:S01]  /*50d0*/  LDGSTS.E [R169+0x8078], desc[UR18][R6.64], P2 ;  /* 0x0807800006a97fae */ /* 0x0003e200091a1012 */
[----:B------:R-:W-:Y:S01]  /*50e0*/  IADD3 R96, P2, PT, R16, R135, RZ ;  /* 0x0000008710607210 */ /* 0x000fe20007f5e0ff */
[--C-:B------:R-:W-:Y:S01]  /*50f0*/  IMAD.X R99, R13, 0x1, R137.reuse, P4 ;  /* 0x000000010d637824 */ /* 0x100fe200020e0689 */
[-C--:B------:R-:W-:Y:S01]  /*5100*/  IADD3 R140, P4, PT, R4, R3.reuse, RZ ;  /* 0x00000003048c7210 */ /* 0x080fe20007f9e0ff */
[----:B------:R2:W-:Y:S01]  /*5110*/  LDGSTS.E [R169+0x807c], desc[UR18][R4.64], !P5 ;  /* 0x0807c00004a97fae */ /* 0x0005e2000e9a1012 */
[--C-:B------:R-:W-:Y:S01]  /*5120*/  IMAD.X R95, R15, 0x1, R137.reuse, P3 ;  /* 0x000000010f5f7824 */ /* 0x100fe200018e0689 */
[-C--:B------:R-:W-:Y:S01]  /*5130*/  IADD3 R138, P3, PT, R6, R3.reuse, RZ ;  /* 0x00000003068a7210 */ /* 0x080fe20007f7e0ff */
[----:B------:R-:W-:Y:S01]  /*5140*/  IMAD.X R97, R17, 0x1, R137, P2 ;  /* 0x0000000111617824 */ /* 0x000fe200010e0689 */
[----:B------:R-:W0:Y:S01]  /*5150*/  LDGDEPBAR ;  /* 0x00000000000079af */ /* 0x000e220000000000 */
[----:B------:R-:W-:Y:S01]  /*5160*/  ISETP.NE.U32.AND P5, PT, RZ, UR7, PT ;  /* 0x00000007ff007c0c */ /* 0x000fe2000bfa5070 */
[--C-:B------:R-:W-:Y:S01]  /*5170*/  IMAD.X R141, R5, 0x1, R131.reuse, P4 ;  /* 0x00000001058d7824 */ /* 0x100fe200020e0683 */
[----:B------:R-:W-:Y:S01]  /*5180*/  IADD3 R132, P2, PT, R8, R3, RZ ;  /* 0x0000000308847210 */ /* 0x000fe20007f5e0ff */
[----:B------:R3:W-:Y:S01]  /*5190*/  LDGSTS.E [R145+0x10000], desc[UR18][R18.64], P1 ;  /* 0x1000000012917fae */ /* 0x0007e200089a1012 */
[----:B------:R-:W-:Y:S01]  /*51a0*/  IMAD.X R139, R7, 0x1, R131, P3 ;  /* 0x00000001078b7824 */ /* 0x000fe200018e0683 */
[----:B------:R-:W-:Y:S01]  /*51b0*/  ISETP.LT.OR P0, PT, R163, 0x20, P5 ;  /* 0x00000020a300780c */ /* 0x000fe20002f01670 */
[C---:B-1----:R-:W-:Y:S01]  /*51c0*/  VIADD R6, R149.reuse, 0xffffff9d ;  /* 0xffffff9d95067836 */ /* 0x042fe20000000000 */
[----:B------:R3:W-:Y:S01]  /*51d0*/  LDGSTS.E [R145+0x10400], desc[UR18][R14.64], P1 ;  /* 0x104000000e917fae */ /* 0x0007e200089a1012 */
[----:B--2---:R-:W-:-:S02]  /*51e0*/  VIADD R4, R149, 0xffffff9f ;  /* 0xffffff9f95047836 */ /* 0x004fc40000000000 */
[C---:B------:R-:W-:Y:S01]  /*51f0*/  VIADD R5, R149.reuse, 0xffffff9e ;  /* 0xffffff9e95057836 */ /* 0x040fe20000000000 */
[----:B------:R3:W-:Y:S01]  /*5200*/  LDGSTS.E [R145+0x10800], desc[UR18][R16.64], P1 ;  /* 0x1080000010917fae */ /* 0x0007e200089a1012 */
[----:B------:R-:W-:Y:S01]  /*5210*/  VIADD R7, R149, 0xffffff9c ;  /* 0xffffff9c95077836 */ /* 0x000fe20000000000 */
[----:B------:R-:W-:Y:S01]  /*5220*/  ISETP.GE.U32.AND P3, PT, R6, 0x7fffff7e, PT ;  /* 0x7fffff7e0600780c */ /* 0x000fe20003f66070 */
[----:B------:R-:W-:Y:S01]  /*5230*/  IMAD.X R133, R9, 0x1, R131, P2 ;  /* 0x0000000109857824 */ /* 0x000fe200010e0683 */
[----:B------:R3:W-:Y:S01]  /*5240*/  LDGSTS.E [R145+0x10c00], desc[UR18][R12.64], P1 ;  /* 0x10c000000c917fae */ /* 0x0007e200089a1012 */
[----:B------:R-:W-:Y:S02]  /*5250*/  ISETP.GE.U32.AND P2, PT, R5, 0x7fffff7f, PT ;  /* 0x7fffff7f0500780c */ /* 0x000fe40003f46070 */
[----:B------:R-:W-:Y:S01]  /*5260*/  ISETP.GE.U32.AND P4, PT, R7, 0x7fffff7d, PT ;  /* 0x7fffff7d0700780c */ /* 0x000fe20003f86070 */
[----:B------:R3:W-:Y:S04]  /*5270*/  LDGSTS.E [R145+0x11000], desc[UR18][R100.64], P1 ;  /* 0x1100000064917fae */ /* 0x0007e800089a1012 */
        /* <DEDUP_REMOVED lines=10> */
[----:B------:R3:W-:Y:S01]  /*5320*/  LDGSTS.E [R143+0x11e00], desc[UR18][R122.64], P1 ;  /* 0x11e000007a8f7fae */ /* 0x0007e200089a1012 */
[----:B------:R-:W-:-:S03]  /*5330*/  IADD3 R124, P1, PT, R10, R3, RZ ;  /* 0x000000030a7c7210 */ /* 0x000fc60007f3e0ff */
[----:B------:R-:W0:Y:S02]  /*5340*/  LDGDEPBAR ;  /* 0x00000000000079af */ /* 0x000e240000000000 */
[----:B------:R-:W-:Y:S01]  /*5350*/  IMAD.X R125, R11, 0x1, R131, P1 ;  /* 0x000000010b7d7824 */ /* 0x000fe200008e0683 */
[----:B------:R-:W-:Y:S02]  /*5360*/  ISETP.GE.U32.AND P1, PT, R4, 0x7fffff80, PT ;  /* 0x7fffff800400780c */ /* 0x000fe40003f26070 */
[----:B------:R-:W-:Y:S02]  /*5370*/  P2R R4, PR, RZ, 0x1 ;  /* 0x00000001ff047803 */ /* 0x000fe40000000000 */
[----:B------:R-:W-:Y:S01]  /*5380*/  ISETP.NE.AND P0, PT, R173, RZ, PT ;  /* 0x000000ffad00720c */ /* 0x000fe20003f05270 */
[----:B------:R-:W-:-:S04]  /*5390*/  DEPBAR.LE SB0, 0x4 ;  /* 0x000081000000791a */ /* 0x000fc80000000000 */
[----:B------:R-:W-:Y:S06]  /*53a0*/  BAR.SYNC.DEFER_BLOCKING 0x0 ;  /* 0x0000000000007b1d */ /* 0x000fec0000010000 */
[----:B---3--:R-:W-:Y:S05]  /*53b0*/  @!P6 BRA `(.L_x_6) ;  /* 0x000000000024e947 */ /* 0x008fea0003800000 */
[----:B------:R-:W-:Y:S04]  /*53c0*/  LDS.128 R4, [R169] ;  /* 0x00000000a9047984 */ /* 0x000fe80000000c00 */
[----:B------:R-:W-:Y:S04]  /*53d0*/  LDS.128 R8, [R169+0x10] ;  /* 0x00001000a9087984 */ /* 0x000fe80000000c00 */
[----:B------:R-:W-:Y:S04]  /*53e0*/  LDS.128 R12, [R169+0x20] ;  /* 0x00002000a90c7984 */ /* 0x000fe80000000c00 */
[----:B------:R-:W-:Y:S04]  /*53f0*/  LDS.128 R16, [R169+0x30] ;  /* 0x00003000a9107984 */ /* 0x000fe80000000c00 */
[----:B------:R-:W-:Y:S04]  /*5400*/  LDS.128 R20, [R169+0x40] ;  /* 0x00004000a9147984 */ /* 0x000fe80000000c00 */
[----:B------:R-:W-:Y:S04]  /*5410*/  LDS.128 R24, [R169+0x50] ;  /* 0x00005000a9187984 */ /* 0x000fe80000000c00 */
[----:B------:R-:W-:Y:S04]  /*5420*/  LDS.128 R28, [R169+0x60] ;  /* 0x00006000a91c7984 */ /* 0x000fe80000000c00 */
[----:B------:R-:W1:Y:S02]  /*5430*/  LDS.128 R32, [R169+0x70] ;  /* 0x00007000a9207984 */ /* 0x000e640000000c00 */
[----:B-1----:R1:W-:Y:S02]  /*5440*/  STTM.x32 tmem[UR11+0x40], R4 ;  /* 0x00004004000079ed */ /* 0x0023e400082c000b */
.L_x_6:
[----:B------:R-:W-:Y:S01]  /*5450*/  ISETP.LT.OR P6, PT, R163, 0x20, P5 ;  /* 0x00000020a300780c */ /* 0x000fe20002fc1670 */
[----:B------:R-:W2:Y:S02]  /*5460*/  FENCE.VIEW.ASYNC.T ;  /* 0x00000000000073c6 */ /* 0x000ea40000000200 */
[----:B--2---:R-:W-:Y:S10]  /*5470*/  BAR.SYNC.DEFER_BLOCKING 0x0 ;  /* 0x0000000000007b1d */ /* 0x004ff40000010000 */
[----:B------:R-:W-:Y:S05]  /*5480*/  @P6 BRA `(.L_x_7) ;  /* 0x0000000000746947 */ /* 0x000fea0003800000 */
[----:B------:R-:W-:Y:S02]  /*5490*/  UIADD3 UR4, UPT, UPT, UR10, 0xc000, URZ ;  /* 0x0000c0000a047890 */ /* 0x000fe4000fffe0ff */
[----:B------:R-:W-:Y:S02]  /*54a0*/  UIADD3 UR8, UPT, UPT, UR20, 0x48, URZ ;  /* 0x0000004814087890 */ /* 0x000fe4000fffe0ff */
[----:B------:R-:W-:Y:S02]  /*54b0*/  USHF.R.U32.HI UR4, URZ, 0x4, UR4 ;  /* 0x00000004ff047899 */ /* 0x000fe40008011604 */
[----:B------:R-:W-:Y:S02]  /*54c0*/  UIADD3 UR9, UPT, UPT, UR20, 0x50, URZ ;  /* 0x0000005014097890 */ /* 0x000fe4000fffe0ff */
[----:B------:R-:W-:Y:S02]  /*54d0*/  USGXT.U32 UR6, UR4, 0xe ;  /* 0x0000000e0406789a */ /* 0x000fe40008000000 */
[----:B------:R-:W-:-:S02]  /*54e0*/  UIADD3 UR13, UPT, UPT, UR20, 0x58, URZ ;  /* 0x00000058140d7890 */ /* 0x000fc4000fffe0ff */
[----:B------:R-:W-:Y:S01]  /*54f0*/  UIADD3 UR22, UP1, UPT, UR6, 0x2, URZ ;  /* 0x0000000206167890 */ /* 0x000fe2000ff3e0ff */
[----:B------:R-:W-:Y:S01]  /*5500*/  UMOV UR4, URZ ;  /* 0x000000ff00047c82 */ /* 0x000fe20008000000 */
[----:B------:R-:W-:Y:S02]  /*5510*/  UMOV UR28, 0x0 ;  /* 0x00000000001c7882 */ /* 0x000fe40000000000 */
[----:B------:R-:W-:Y:S01]  /*5520*/  UIADD3.X UR23, UPT, UPT, UR4, 0x40004040, URZ, UP1, !UPT ;  /* 0x4000404004177890 */ /* 0x000fe20008ffe4ff */
[----:B------:R-:W-:Y:S01]  /*5530*/  UMOV UR29, 0x8100910 ;  /* 0x08100910001d7882 */ /* 0x000fe20000000000 */
[----:B------:R-:W-:Y:S02]  /*5540*/  UMOV UR7, 0x40004040 ;  /* 0x4000404000077882 */ /* 0x000fe40000000000 */
[----:B------:R-:W-:Y:S01]  /*5550*/  UIADD3.64 UR14, UPT, UPT, UR22, 0x2, URZ ;  /* 0x00000002160e7897 */ /* 0x000fe2000fffe0ff */
[----:B------:R2:W-:Y:S01]  /*5560*/  UTCHMMA tmem[UR21], gdesc[UR6], tmem[UR20], tmem[UR28], idesc[UR29], !UPT ;  /* 0x00ff1c06150079ea */ /* 0x0005e2000f800014 */
[----:B------:R-:W-:Y:S01]  /*5570*/  UIADD3.64 UR16, UPT, UPT, UR22, 0x4, URZ ;  /* 0x0000000416107897 */ /* 0x000fe2000fffe0ff */
[----:B------:R-:W-:Y:S01]  /*5580*/  UMOV UR30, 0x0 ;  /* 0x00000000001e7882 */ /* 0x000fe20000000000 */
[----:B------:R-:W-:Y:S01]  /*5590*/  UMOV UR31, 0x8100910 ;  /* 0x08100910001f7882 */ /* 0x000fe20000000000 */
[----:B------:R-:W-:Y:S01]  /*55a0*/  UMOV UR32, 0x0 ;  /* 0x0000000000207882 */ /* 0x000fe20000000000 */
[----:B------:R-:W-:Y:S01]  /*55b0*/  UMOV UR33, 0x8100910 ;  /* 0x0810091000217882 */ /* 0x000fe20000000000 */
[----:B------:R-:W-:Y:S01]  /*55c0*/  UMOV UR4, UR12 ;  /* 0x0000000c00047c82 */ /* 0x000fe20008000000 */
[----:B------:R-:W-:Y:S01]  /*55d0*/  UMOV UR5, URZ ;  /* 0x000000ff00057c82 */ /* 0x000fe20008000000 */
[----:B------:R-:W-:Y:S01]  /*55e0*/  UMOV UR34, 0x0 ;  /* 0x0000000000227882 */ /* 0x000fe20000000000 */
[----:B------:R-:W-:Y:S01]  /*55f0*/  UMOV UR35, 0x8100910 ;  /* 0x0810091000237882 */ /* 0x000fe20000000000 */
[----:B------:R2:W-:Y:S01]  /*5600*/  UTCHMMA tmem[UR8], gdesc[UR22], tmem[UR20], tmem[UR30], idesc[UR31], UPT ;  /* 0x00ff1e16080079ea */ /* 0x0005e2000b800014 */
[----:B------:R-:W-:Y:S01]  /*5610*/  UMOV UR4, UR4 ;  /* 0x0000000400047c82 */ /* 0x000fe20008000000 */
[----:B------:R2:W-:Y:S01]  /*5620*/  UTCHMMA tmem[UR9], gdesc[UR14], tmem[UR20], tmem[UR32], idesc[UR33], UPT ;  /* 0x00ff200e090079ea */ /* 0x0005e2000b800014 */
[----:B------:R2:W-:Y:S01]  /*5630*/  UTCHMMA tmem[UR13], gdesc[UR16], tmem[UR20], tmem[UR34], idesc[UR35], UPT ;  /* 0x00ff22100d0079ea */ /* 0x0005e2000b800014 */
[----:B------:R2:W-:Y:S01]  /*5640*/  UTCBAR [UR4], URZ ;  /* 0x000000ff040073e9 */ /* 0x0005e200080000ff */
[----:B------:R-:W-:Y:S01]  /*5650*/  NOP ;  /* 0x0000000000007918 */ /* 0x000fe20000000000 */
.L_x_7:
[----:B------:R-:W-:Y:S01]  /*5660*/  BAR.SYNC.DEFER_BLOCKING 0x0 ;  /* 0x0000000000007b1d */ /* 0x000fe20000010000 */
[C---:B-1----:R-:W-:Y:S02]  /*5670*/  VIADD R4, R149.reuse, 0xffffff9a ;  /* 0xffffff9a95047836 */ /* 0x042fe40000000000 */
[C---:B------:R-:W-:Y:S02]  /*5680*/  VIADD R5, R149.reuse, 0xffffff99 ;  /* 0xffffff9995057836 */ /* 0x040fe40000000000 */
[C---:B------:R-:W-:Y:S01]  /*5690*/  VIADD R11, R149.reuse, 0xffffff84 ;  /* 0xffffff84950b7836 */ /* 0x040fe20000000000 */
[----:B--2---:R-:W-:Y:S01]  /*56a0*/  UMOV UR4, URZ ;  /* 0x000000ff00047c82 */ /* 0x004fe20008000000 */
[C---:B------:R-:W-:Y:S02]  /*56b0*/  VIADD R28, R149.reuse, 0xffffff80 ;  /* 0xffffff80951c7836 */ /* 0x040fe40000000000 */
[C---:B------:R-:W-:Y:S02]  /*56c0*/  VIADD R16, R149.reuse, 0xffffff83 ;  /* 0xffffff8395107836 */ /* 0x040fe40000000000 */
[----:B------:R-:W-:-:S02]  /*56d0*/  VIADD R12, R149, 0xffffff87 ;  /* 0xffffff87950c7836 */ /* 0x000fc40000000000 */
[C---:B------:R-:W-:Y:S02]  /*56e0*/  VIADD R15, R149.reuse, 0xffffff94 ;  /* 0xffffff94950f7836 */ /* 0x040fe40000000000 */
[----:B------:R-:W-:Y:S01]  /*56f0*/  VIADD R18, R149, 0xffffff8f ;  /* 0xffffff8f95127836 */ /* 0x000fe20000000000 */
[----:B------:R-:W-:Y:S01]  /*5700*/  @!PT LDS RZ, [RZ] ;  /* 0x00000000fffff984 */ /* 0x000fe20000000800 */
[----:B------:R-:W-:Y:S01]  /*5710*/  @!PT LDS RZ, [RZ] ;  /* 0x00000000fffff984 */ /* 0x000fe20000000800 */
[----:B------:R-:W-:Y:S01]  /*5720*/  @!PT LDS RZ, [RZ] ;  /* 0x00000000fffff984 */ /* 0x000fe20000000800 */
[----:B------:R1:W-:Y:S01]  /*5730*/  LDGSTS.E [R169], desc[UR18][R36.64], !P1 ;  /* 0x0000000024a97fae */ /* 0x0003e2000c9a1012 */
[----:B------:R-:W-:-:S03]  /*5740*/  ISETP.GE.U32.AND P1, PT, R175, 0x7fffff7c, PT ;  /* 0x7fffff7caf00780c */ /* 0x000fc60003f26070 */
[----:B------:R1:W-:Y:S01]  /*5750*/  LDGSTS.E [R169+0x4], desc[UR18][R38.64], !P2 ;  /* 0x0000400026a97fae */ /* 0x0003e2000d1a1012 */
[----:B------:R-:W-:Y:S01]  /*5760*/  ISETP.GE.U32.AND P2, PT, R4, 0x7fffff7b, PT ;  /* 0x7fffff7b0400780c */ /* 0x000fe20003f46070 */
[----:B------:R-:W-:Y:S02]  /*5770*/  VIADD R4, R149, 0xffffff98 ;  /* 0xffffff9895047836 */ /* 0x000fe40000000000 */
[----:B------:R1:W-:Y:S01]  /*5780*/  LDGSTS.E [R169+0x8], desc[UR18][R40.64], !P3 ;  /* 0x0000800028a97fae */ /* 0x0003e2000d9a1012 */
[----:B------:R-:W-:Y:S01]  /*5790*/  ISETP.GE.U32.AND P3, PT, R5, 0x7fffff7a, PT ;  /* 0x7fffff7a0500780c */ /* 0x000fe20003f66070 */
[C---:B------:R-:W-:Y:S02]  /*57a0*/  VIADD R5, R149.reuse, 0xffffff97 ;  /* 0xffffff9795057836 */ /* 0x040fe40000000000 */
[----:B------:R1:W-:Y:S01]  /*57b0*/  LDGSTS.E [R169+0xc], desc[UR18][R42.64], !P4 ;  /* 0x0000c0002aa97fae */ /* 0x0003e2000e1a1012 */
[----:B------:R-:W-:Y:S01]  /*57c0*/  ISETP.GE.U32.AND P4, PT, R4, 0x7fffff79, PT ;  /* 0x7fffff790400780c */ /* 0x000fe20003f86070 */
[----:B------:R-:W-:-:S02]  /*57d0*/  VIADD R4, R149, 0xffffff96 ;  /* 0xffffff9695047836 */ /* 0x000fc40000000000 */
[----:B------:R1:W-:Y:S01]  /*57e0*/  LDGSTS.E [R169+0x10], desc[UR18][R44.64], !P1 ;  /* 0x000100002ca97fae */ /* 0x0003e2000c9a1012 */
[----:B------:R-:W-:Y:S01]  /*57f0*/  ISETP.GE.U32.AND P1, PT, R5, 0x7fffff78, PT ;  /* 0x7fffff780500780c */ /* 0x000fe20003f26070 */
[C---:B------:R-:W-:Y:S02]  /*5800*/  VIADD R5, R149.reuse, 0xffffff95 ;  /* 0xffffff9595057836 */ /* 0x040fe40000000000 */
[----:B------:R1:W-:Y:S01]  /*5810*/  LDGSTS.E [R169+0x14], desc[UR18][R46.64], !P2 ;  /* 0x000140002ea97fae */ /* 0x0003e2000d1a1012 */
[----:B------:R-:W-:Y:S01]  /*5820*/  ISETP.GE.U32.AND P2, PT, R4, 0x7fffff77, PT ;  /* 0x7fffff770400780c */ /* 0x000fe20003f46070 */
[----:B------:R-:W-:Y:S02]  /*5830*/  VIADD R4, R149, 0xffffff8d ;  /* 0xffffff8d95047836 */ /* 0x000fe40000000000 */
[----:B------:R1:W-:Y:S01]  /*5840*/  LDGSTS.E [R169+0x18], desc[UR18][R48.64], !P3 ;  /* 0x0001800030a97fae */ /* 0x0003e2000d9a1012 */
[----:B------:R-:W-:Y:S01]  /*5850*/  ISETP.GE.U32.AND P3, PT, R5, 0x7fffff76, PT ;  /* 0x7fffff760500780c */ /* 0x000fe20003f66070 */
[----:B------:R-:W-:-:S02]  /*5860*/  VIADD R5, R149, 0xffffff8c ;  /* 0xffffff8c95057836 */ /* 0x000fc40000000000 */
[----:B------:R1:W-:Y:S03]  /*5870*/  LDGSTS.E [R169+0x1c], desc[UR18][R50.64], !P4 ;  /* 0x0001c00032a97fae */ /* 0x0003e6000e1a1012 */
[----:B------:R-:W-:Y:S01]  /*5880*/  ISETP.GE.U32.AND P4, PT, R5, 0x7fffff6d, PT ;  /* 0x7fffff6d0500780c */ /* 0x000fe20003f86070 */
[----:B------:R1:W-:Y:S01]  /*5890*/  LDGSTS.E [R169+0x20], desc[UR18][R52.64], !P1 ;  /* 0x0002000034a97fae */ /* 0x0003e2000c9a1012 */
[----:B------:R-:W-:Y:S01]  /*58a0*/  ISETP.GE.U32.AND P1, PT, R4, 0x7fffff6e, PT ;  /* 0x7fffff6e0400780c */ /* 0x000fe20003f26070 */
[C---:B------:R-:W-:Y:S01]  /*58b0*/  VIADD R4, R149.reuse, 0xffffff8e ;  /* 0xffffff8e95047836 */ /* 0x040fe20000000000 */
[----:B------:R-:W-:Y:S01]  /*58c0*/  SEL R7, RZ, 0x1, P4 ;  /* 0x00000001ff077807 */ /* 0x000fe20002000000 */
[----:B------:R-:W-:Y:S01]  /*58d0*/  VIADD R5, R149, 0xffffff88 ;  /* 0xffffff8895057836 */ /* 0x000fe20000000000 */
[----:B------:R1:W-:Y:S01]  /*58e0*/  LDGSTS.E [R169+0x24], desc[UR18][R54.64], !P2 ;  /* 0x0002400036a97fae */ /* 0x0003e2000d1a1012 */
[----:B------:R-:W-:-:S02]  /*58f0*/  SEL R8, RZ, 0x1fffe, P1 ;  /* 0x0001fffeff087807 */ /* 0x000fc40000800000 */
[----:B------:R-:W-:Y:S01]  /*5900*/  ISETP.GE.U32.AND P6, PT, R4, 0x7fffff6f, PT ;  /* 0x7fffff6f0400780c */ /* 0x000fe20003fc6070 */
[----:B------:R-:W-:Y:S01]  /*5910*/  VIADD R4, R149, 0xffffff89 ;  /* 0xffffff8995047836 */ /* 0x000fe20000000000 */
[----:B------:R-:W-:Y:S01]  /*5920*/  ISETP.GE.U32.AND P2, PT, R5, 0x7fffff69, PT ;  /* 0x7fffff690500780c */ /* 0x000fe20003f46070 */
[----:B------:R-:W-:Y:S01]  /*5930*/  VIADD R5, R149, 0xffffff8a ;  /* 0xffffff8a95057836 */ /* 0x000fe20000000000 */
[----:B------:R-:W-:Y:S01]  /*5940*/  SEL R6, RZ, 0x4, P6 ;  /* 0x00000004ff067807 */ /* 0x000fe20003000000 */
[----:B------:R-:W-:Y:S01]  /*5950*/  IMAD.IADD R7, R7, 0x1, R8 ;  /* 0x0000000107077824 */ /* 0x000fe200078e0208 */
[----:B------:R-:W-:Y:S01]  /*5960*/  ISETP.GE.U32.AND P4, PT, R4, 0x7fffff6a, PT ;  /* 0x7fffff6a0400780c */ /* 0x000fe20003f86070 */
[C---:B------:R-:W-:Y:S01]  /*5970*/  VIADD R4, R149.reuse, 0xffffff8b ;  /* 0xffffff8b95047836 */ /* 0x040fe20000000000 */
[----:B------:R-:W-:Y:S01]  /*5980*/  SEL R9, RZ, 0x1, P2 ;  /* 0x00000001ff097807 */ /* 0x000fe20001000000 */
[----:B------:R-:W-:Y:S01]  /*5990*/  VIADD R8, R149, 0xffffff93 ;  /* 0xffffff9395087836 */ /* 0x000fe20000000000 */
[----:B------:R-:W-:Y:S01]  /*59a0*/  ISETP.GE.U32.AND P2, PT, R11, 0x7fffff65, PT ;  /* 0x7fffff650b00780c */ /* 0x000fe20003f46070 */
[----:B------:R-:W-:Y:S01]  /*59b0*/  VIADD R11, R149, 0xffffff86 ;  /* 0xffffff86950b7836 */ /* 0x000fe20000000000 */
[----:B------:R-:W-:Y:S01]  /*59c0*/  ISETP.GE.U32.AND P1, PT, R5, 0x7fffff6b, PT ;  /* 0x7fffff6b0500780c */ /* 0x000fe20003f26070 */
[----:B------:R-:W-:Y:S01]  /*59d0*/  VIADD R5, R149, 0xffffff85 ;  /* 0xffffff8595057836 */ /* 0x000fe20000000000 */
[----:B------:R-:W-:Y:S01]  /*59e0*/  ISETP.GE.U32.AND P6, PT, R4, 0x7fffff6c, PT ;  /* 0x7fffff6c0400780c */ /* 0x000fe20003fc6070 */
[----:B------:R1:W-:Y:S01]  /*59f0*/  LDGSTS.E [R169+0x28], desc[UR18][R56.64], !P3 ;  /* 0x0002800038a97fae */ /* 0x0003e2000d9a1012 */
[----:B------:R-:W-:-:S02]  /*5a00*/  SEL R4, RZ, 0x4, P1 ;  /* 0x00000004ff047807 */ /* 0x000fc40000800000 */
[----:B------:R-:W-:Y:S01]  /*5a10*/  ISETP.GE.U32.AND P1, PT, R11, 0x7fffff67, PT ;  /* 0x7fffff670b00780c */ /* 0x000fe20003f26070 */
[----:B------:R-:W-:Y:S01]  /*5a20*/  VIADD R11, R149, 0xffffff81 ;  /* 0xffffff81950b7836 */ /* 0x000fe20000000000 */
[----:B------:R-:W-:Y:S02]  /*5a30*/  SEL R13, RZ, 0x1, P2 ;  /* 0x00000001ff0d7807 */ /* 0x000fe40001000000 */
[----:B------:R-:W-:Y:S02]  /*5a40*/  SEL R10, RZ, 0x1fffe, P4 ;  /* 0x0001fffeff0a7807 */ /* 0x000fe40002000000 */
[----:B------:R-:W-:Y:S02]  /*5a50*/  ISETP.GE.U32.AND P2, PT, R11, 0x7fffff62, PT ;  /* 0x7fffff620b00780c */ /* 0x000fe40003f46070 */
[----:B------:R-:W-:Y:S01]  /*5a60*/  SEL R11, RZ, 0x4, P1 ;  /* 0x00000004ff0b7807 */ /* 0x000fe20000800000 */
[----:B------:R-:W-:Y:S01]  /*5a70*/  IMAD.IADD R9, R9, 0x1, R10 ;  /* 0x0000000109097824 */ /* 0x000fe200078e020a */
[----:B------:R-:W-:-:S02]  /*5a80*/  ISETP.GE.U32.AND P1, PT, R28, 0x7fffff61, PT ;  /* 0x7fffff611c00780c */ /* 0x000fc40003f26070 */
[----:B------:R-:W-:Y:S02]  /*5a90*/  ISETP.GE.U32.AND P4, PT, R5, 0x7fffff66, PT ;  /* 0x7fffff660500780c */ /* 0x000fe40003f86070 */
[----:B------:R-:W-:Y:S02]  /*5aa0*/  SEL R17, RZ, 0x1fffe, P2 ;  /* 0x0001fffeff117807 */ /* 0x000fe40001000000 */
[----:B------:R-:W-:Y:S02]  /*5ab0*/  SEL R5, RZ, 0x7fff8, P6 ;  /* 0x0007fff8ff057807 */ /* 0x000fe40003000000 */
[----:B------:R-:W-:Y:S02]  /*5ac0*/  ISETP.GE.U32.AND P2, PT, R16, 0x7fffff64, PT ;  /* 0x7fffff641000780c */ /* 0x000fe40003f46070 */
[----:B------:R-:W-:Y:S01]  /*5ad0*/  ISETP.GE.U32.AND P6, PT, R12, 0x7fffff68, PT ;  /* 0x7fffff680c00780c */ /* 0x000fe20003fc6070 */
[----:B------:R-:W-:Y:S01]  /*5ae0*/  VIADD R12, R149, 0xffffff82 ;  /* 0xffffff82950c7836 */ /* 0x000fe20000000000 */
[----:B------:R-:W-:-:S02]  /*5af0*/  SEL R16, RZ, 0x1, P1 ;  /* 0x00000001ff107807 */ /* 0x000fc40000800000 */
[----:B------:R-:W-:Y:S02]  /*5b00*/  SEL R14, RZ, 0x1fffe, P4 ;  /* 0x0001fffeff0e7807 */ /* 0x000fe40002000000 */
[----:B------:R-:W-:Y:S01]  /*5b10*/  ISETP.GE.U32.AND P4, PT, R12, 0x7fffff63, PT ;  /* 0x7fffff630c00780c */ /* 0x000fe20003f86070 */
[----:B------:R-:W-:Y:S01]  /*5b20*/  IMAD.IADD R16, R16, 0x1, R17 ;  /* 0x0000000110107824 */ /* 0x000fe200078e0211 */
[----:B------:R-:W-:Y:S01]  /*5b30*/  LOP3.LUT R9, R9, 0x3, RZ, 0xc0, !PT ;  /* 0x0000000309097812 */ /* 0x000fe200078ec0ff */
[----:B------:R-:W-:Y:S01]  /*5b40*/  IMAD.IADD R13, R13, 0x1, R14 ;  /* 0x000000010d0d7824 */ /* 0x000fe200078e020e */
[----:B------:R-:W-:Y:S02]  /*5b50*/  SEL R12, RZ, 0x7fff8, P6 ;  /* 0x0007fff8ff0c7807 */ /* 0x000fe40003000000 */
[----:B------:R-:W-:Y:S02]  /*5b60*/  ISETP.GE.U32.AND P6, PT, R15, 0x7fffff75, PT ;  /* 0x7fffff750f00780c */ /* 0x000fe40003fc6070 */
[----:B------:R-:W-:-:S02]  /*5b70*/  SEL R15, RZ, 0x4, P4 ;  /* 0x00000004ff0f7807 */ /* 0x000fc40002000000 */
[----:B------:R-:W-:Y:S02]  /*5b80*/  SEL R10, RZ, 0x7fff8, P2 ;  /* 0x0007fff8ff0a7807 */ /* 0x000fe40001000000 */
[----:B------:R-:W-:Y:S02]  /*5b90*/  LOP3.LUT R16, R16, 0x3, RZ, 0xc0, !PT ;  /* 0x0000000310107812 */ /* 0x000fe400078ec0ff */
[----:B------:R-:W-:Y:S02]  /*5ba0*/  IADD3 R4, PT, PT, R9, R5, R4 ;  /* 0x0000000509047210 */ /* 0x000fe40007ffe004 */
[----:B------:R-:W-:Y:S02]  /*5bb0*/  ISETP.GE.U32.AND P2, PT, R18, 0x7fffff70, PT ;  /* 0x7fffff701200780c */ /* 0x000fe40003f46070 */
[----:B------:R-:W-:Y:S01]  /*5bc0*/  LOP3.LUT R13, R13, 0x3, RZ, 0xc0, !PT ;  /* 0x000000030d0d7812 */ /* 0x000fe200078ec0ff */
[----:B------:R-:W-:Y:S01]  /*5bd0*/  IMAD.SHL.U32 R4, R4, 0x100, RZ ;  /* 0x0000010004047824 */ /* 0x000fe200078e00ff */
[----:B------:R-:W-:Y:S01]  /*5be0*/  IADD3 R10, PT, PT, R16, R10, R15 ;  /* 0x0000000a100a7210 */ /* 0x000fe20007ffe00f */
[----:B------:R1:W-:Y:S01]  /*5bf0*/  LDGSTS.E [R169+0x2c], desc[UR18][R58.64], !P6 ;  /* 0x0002c0003aa97fae */ /* 0x0003e2000f1a1012 */
[----:B------:R-:W-:-:S02]  /*5c00*/  SEL R5, RZ, 0x7fff8, P2 ;  /* 0x0007fff8ff057807 */ /* 0x000fc40001000000 */
[----:B------:R-:W-:Y:S02]  /*5c10*/  LOP3.LUT R7, R7, 0x3, RZ, 0xc0, !PT ;  /* 0x0000000307077812 */ /* 0x000fe400078ec0ff */
[----:B------:R-:W-:Y:S02]  /*5c20*/  IADD3 R11, PT, PT, R13, R12, R11 ;  /* 0x0000000c0d0b7210 */ /* 0x000fe40007ffe00b */
[----:B------:R-:W-:Y:S02]  /*5c30*/  LOP3.LUT R10, R10, 0xf, RZ, 0xc0, !PT ;  /* 0x0000000f0a0a7812 */ /* 0x000fe400078ec0ff */
[----:B------:R-:W-:Y:S01]  /*5c40*/  IADD3 R5, PT, PT, R7, R5, R6 ;  /* 0x0000000507057210 */ /* 0x000fe20007ffe006 */
[----:B------:R-:W-:Y:S01]  /*5c50*/  VIADD R6, R149, 0xffffff92 ;  /* 0xffffff9295067836 */ /* 0x000fe20000000000 */
[----:B------:R-:W-:Y:S01]  /*5c60*/  LOP3.LUT R4, R4, 0xf00, RZ, 0xe2, !PT ;  /* 0x00000f0004047812 */ /* 0x000fe200078ee2ff */
[----:B------:R-:W-:Y:S01]  /*5c70*/  IMAD R10, R11, 0x10, R10 ;  /* 0x000000100b0a7824 */ /* 0x000fe200078e020a */
[----:B------:R-:W-:-:S02]  /*5c80*/  ISETP.GE.U32.AND P2, PT, R8, 0x7fffff74, PT ;  /* 0x7fffff740800780c */ /* 0x000fc40003f46070 */
[----:B------:R-:W-:Y:S01]  /*5c90*/  ISETP.GE.U32.AND P4, PT, R6, 0x7fffff73, PT ;  /* 0x7fffff730600780c */ /* 0x000fe20003f86070 */
[----:B------:R-:W-:Y:S01]  /*5ca0*/  IMAD R5, R5, 0x1000, R4 ;  /* 0x0000100005057824 */ /* 0x000fe200078e0204 */
[----:B------:R-:W-:Y:S01]  /*5cb0*/  LOP3.LUT R10, R10, 0xff, RZ, 0xc0, !PT ;  /* 0x000000ff0a0a7812 */ /* 0x000fe200078ec0ff */
[C---:B------:R-:W-:Y:S02]  /*5cc0*/  VIADD R4, R149.reuse, 0xffffff91 ;  /* 0xffffff9195047836 */ /* 0x040fe40000000000 */
[----:B------:R-:W-:Y:S02]  /*5cd0*/  VIADD R149, R149, 0xffffff90 ;  /* 0xffffff9095957836 */ /* 0x000fe40000000000 */
[----:B------:R-:W-:Y:S01]  /*5ce0*/  IMAD.IADD R5, R5, 0x1, R10 ;  /* 0x0000000105057824 */ /* 0x000fe200078e020a */
[----:B------:R-:W-:Y:S02]  /*5cf0*/  ISETP.GE.U32.AND P3, PT, R4, 0x7fffff72, PT ;  /* 0x7fffff720400780c */ /* 0x000fe40003f66070 */
[----:B------:R-:W-:Y:S01]  /*5d00*/  ISETP.GE.U32.AND P6, PT, R149, 0x7fffff71, PT ;  /* 0x7fffff719500780c */ /* 0x000fe20003fc6070 */
[----:B------:R1:W-:Y:S01]  /*5d10*/  LDGSTS.E [R169+0x30], desc[UR18][R60.64], !P2 ;  /* 0x000300003ca97fae */ /* 0x0003e2000d1a1012 */
[----:B------:R-:W-:-:S02]  /*5d20*/  LOP3.LUT R23, R5, 0xffff, RZ, 0xc0, !PT ;  /* 0x0000ffff05177812 */ /* 0x000fc400078ec0ff */
[-C--:B------:R-:W-:Y:S01]  /*5d30*/  IADD3 R4, P2, PT, R100, R135.reuse, RZ ;  /* 0x0000008764047210 */ /* 0x080fe20007f5e0ff */
[----:B------:R1:W-:Y:S01]  /*5d40*/  LDGSTS.E [R169+0x34], desc[UR18][R62.64], !P4 ;  /* 0x000340003ea97fae */ /* 0x0003e2000e1a1012 */
[--C-:B------:R-:W-:Y:S02]  /*5d50*/  SHF.R.U32.HI R6, RZ, 0xf, R23.reuse ;  /* 0x0000000fff067819 */ /* 0x100fe40000011617 */
[----:B------:R-:W-:Y:S01]  /*5d60*/  SHF.R.U32.HI R7, RZ, 0xe, R23 ;  /* 0x0000000eff077819 */ /* 0x000fe20000011617 */
[----:B------:R-:W-:Y:S01]  /*5d70*/  IMAD.X R5, R101, 0x1, R137, P2 ;  /* 0x0000000165057824 */ /* 0x000fe200010e0689 */
[----:B------:R-:W-:Y:S01]  /*5d80*/  LOP3.LUT P2, RZ, R6, 0x1, RZ, 0xc0, !PT ;  /* 0x0000000106ff7812 */ /* 0x000fe2000784c0ff */
[----:B------:R1:W-:Y:S01]  /*5d90*/  LDGSTS.E [R169+0x38], desc[UR18][R64.64], !P3 ;  /* 0x0003800040a97fae */ /* 0x0003e2000d9a1012 */
[----:B------:R-:W-:Y:S02]  /*5da0*/  IADD3 R8, P3, PT, R104, R135, RZ ;  /* 0x0000008768087210 */ /* 0x000fe40007f7e0ff */
[----:B------:R-:W-:Y:S01]  /*5db0*/  LOP3.LUT P4, RZ, R7, 0x1, RZ, 0xc0, !PT ;  /* 0x0000000107ff7812 */ /* 0x000fe2000788c0ff */
[----:B------:R1:W-:Y:S01]  /*5dc0*/  LDGSTS.E [R169+0x3c], desc[UR18][R66.64], !P6 ;  /* 0x0003c00042a97fae */ /* 0x0003e2000f1a1012 */
[----:B------:R-:W-:Y:S01]  /*5dd0*/  SHF.R.U32.HI R11, RZ, 0xd, R23 ;  /* 0x0000000dff0b7819 */ /* 0x000fe20000011617 */
[----:B------:R-:W-:Y:S01]  /*5de0*/  IMAD.X R9, R105, 0x1, R137, P3 ;  /* 0x0000000169097824 */ /* 0x000fe200018e0689 */
[----:B------:R-:W-:-:S02]  /*5df0*/  SHF.R.U32.HI R12, RZ, 0xc, R23 ;  /* 0x0000000cff0c7819 */ /* 0x000fc40000011617 */
[----:B------:R-:W-:Y:S02]  /*5e00*/  LOP3.LUT P3, RZ, R11, 0x1, RZ, 0xc0, !PT ;  /* 0x000000010bff7812 */ /* 0x000fe4000786c0ff */
[--C-:B------:R-:W-:Y:S01]  /*5e10*/  SHF.R.U32.HI R13, RZ, 0xb, R23.reuse ;  /* 0x0000000bff0d7819 */ /* 0x100fe20000011617 */
[----:B------:R1:W-:Y:S01]  /*5e20*/  LDGSTS.E [R169+0x40], desc[UR18][R68.64], P2 ;  /* 0x0004000044a97fae */ /* 0x0003e200091a1012 */
[----:B------:R-:W-:Y:S02]  /*5e30*/  LOP3.LUT P2, RZ, R12, 0x1, RZ, 0xc0, !PT ;  /* 0x000000010cff7812 */ /* 0x000fe4000784c0ff */
[--C-:B------:R-:W-:Y:S01]  /*5e40*/  SHF.R.U32.HI R14, RZ, 0x9, R23.reuse ;  /* 0x00000009ff0e7819 */ /* 0x100fe20000011617 */
[----:B------:R1:W-:Y:S01]  /*5e50*/  LDGSTS.E [R169+0x44], desc[UR18][R70.64], P4 ;  /* 0x0004400046a97fae */ /* 0x0003e2000a1a1012 */
[----:B------:R-:W-:Y:S02]  /*5e60*/  LOP3.LUT P4, RZ, R13, 0x1, RZ, 0xc0, !PT ;  /* 0x000000010dff7812 */ /* 0x000fe4000788c0ff */
[----:B------:R-:W-:-:S02]  /*5e70*/  SHF.R.U32.HI R13, RZ, 0xa, R23 ;  /* 0x0000000aff0d7819 */ /* 0x000fc40000011617 */
[--C-:B------:R-:W-:Y:S01]  /*5e80*/  SHF.R.U32.HI R15, RZ, 0x7, R23.reuse ;  /* 0x00000007ff0f7819 */ /* 0x100fe20000011617 */
[----:B------:R1:W-:Y:S01]  /*5e90*/  LDGSTS.E [R169+0x48], desc[UR18][R72.64], P3 ;  /* 0x0004800048a97fae */ /* 0x0003e200099a1012 */
[----:B------:R-:W-:Y:S02]  /*5ea0*/  LOP3.LUT P3, RZ, R13, 0x1, RZ, 0xc0, !PT ;  /* 0x000000010dff7812 */ /* 0x000fe4000786c0ff */
[--C-:B------:R-:W-:Y:S01]  /*5eb0*/  SHF.R.U32.HI R16, RZ, 0x6, R23.reuse ;  /* 0x00000006ff107819 */ /* 0x100fe20000011617 */
[----:B------:R1:W-:Y:S01]  /*5ec0*/  LDGSTS.E [R169+0x4c], desc[UR18][R74.64], P2 ;  /* 0x0004c0004aa97fae */ /* 0x0003e200091a1012 */
[----:B------:R-:W-:Y:S02]  /*5ed0*/  LOP3.LUT P2, RZ, R14, 0x1, RZ, 0xc0, !PT ;  /* 0x000000010eff7812 */ /* 0x000fe4000784c0ff */
[--C-:B------:R-:W-:Y:S01]  /*5ee0*/  SHF.R.U32.HI R14, RZ, 0x8, R23.reuse ;  /* 0x00000008ff0e7819 */ /* 0x100fe20000011617 */
[----:B------:R1:W-:Y:S01]  /*5ef0*/  LDGSTS.E [R169+0x50], desc[UR18][R76.64], P4 ;  /* 0x000500004ca97fae */ /* 0x0003e2000a1a1012 */
[----:B------:R-:W-:-:S02]  /*5f00*/  SHF.R.U32.HI R17, RZ, 0x5, R23 ;  /* 0x00000005ff117819 */ /* 0x000fc40000011617 */
[----:B------:R-:W-:Y:S02]  /*5f10*/  LOP3.LUT P4, RZ, R14, 0x1, RZ, 0xc0, !PT ;  /* 0x000000010eff7812 */ /* 0x000fe4000788c0ff */
[--C-:B------:R-:W-:Y:S01]  /*5f20*/  SHF.R.U32.HI R21, RZ, 0x4, R23.reuse ;  /* 0x00000004ff157819 */ /* 0x100fe20000011617 */
[----:B------:R1:W-:Y:S01]  /*5f30*/  LDGSTS.E [R169+0x54], desc[UR18][R78.64], P3 ;  /* 0x000540004ea97fae */ /* 0x0003e200099a1012 */
[----:B------:R-:W-:Y:S02]  /*5f40*/  LOP3.LUT P3, RZ, R15, 0x1, RZ, 0xc0, !PT ;  /* 0x000000010fff7812 */ /* 0x000fe4000786c0ff */
[-C--:B------:R-:W-:Y:S01]  /*5f50*/  IADD3 R6, P6, PT, R102, R135.reuse, RZ ;  /* 0x0000008766067210 */ /* 0x080fe20007fde0ff */
[----:B------:R1:W-:Y:S01]  /*5f60*/  LDGSTS.E [R169+0x58], desc[UR18][R80.64], P2 ;  /* 0x0005800050a97fae */ /* 0x0003e200091a1012 */
[----:B------:R-:W-:Y:S02]  /*5f70*/  LOP3.LUT P2, RZ, R16, 0x1, RZ, 0xc0, !PT ;  /* 0x0000000110ff7812 */ /* 0x000fe4000784c0ff */
[----:B------:R-:W-:Y:S01]  /*5f80*/  SHF.R.U32.HI R22, RZ, 0x3, R23 ;  /* 0x00000003ff167819 */ /* 0x000fe20000011617 */
[----:B------:R-:W-:Y:S01]  /*5f90*/  IMAD.X R7, R103, 0x1, R137, P6 ;  /* 0x0000000167077824 */ /* 0x000fe200030e0689 */
[----:B------:R-:W-:Y:S01]  /*5fa0*/  IADD3 R10, P6, PT, R106, R135, RZ ;  /* 0x000000876a0a7210 */ /* 0x000fe20007fde0ff */
[----:B------:R1:W-:Y:S01]  /*5fb0*/  LDGSTS.E [R169+0x5c], desc[UR18][R82.64], P4 ;  /* 0x0005c00052a97fae */ /* 0x0003e2000a1a1012 */
[----:B------:R-:W-:-:S02]  /*5fc0*/  LOP3.LUT P4, RZ, R17, 0x1, RZ, 0xc0, !PT ;  /* 0x0000000111ff7812 */ /* 0x000fc4000788c0ff */
[----:B------:R-:W-:Y:S01]  /*5fd0*/  SHF.R.U32.HI R25, RZ, 0x2, R23 ;  /* 0x00000002ff197819 */ /* 0x000fe20000011617 */
[----:B------:R1:W-:Y:S01]  /*5fe0*/  LDGSTS.E [R169+0x60], desc[UR18][R84.64], P3 ;  /* 0x0006000054a97fae */ /* 0x0003e200099a1012 */
[-C--:B------:R-:W-:Y:S01]  /*5ff0*/  IADD3 R18, P3, PT, R114, R135.reuse, RZ ;  /* 0x0000008772127210 */ /* 0x080fe20007f7e0ff */
[--C-:B------:R-:W-:Y:S01]  /*6000*/  IMAD.X R11, R107, 0x1, R137.reuse, P6 ;  /* 0x000000016b0b7824 */ /* 0x100fe200030e0689 */
[----:B------:R-:W-:Y:S01]  /*6010*/  IADD3 R12, P6, PT, R108, R135, RZ ;  /* 0x000000876c0c7210 */ /* 0x000fe20007fde0ff */
[----:B------:R1:W-:Y:S01]  /*6020*/  LDGSTS.E [R169+0x64], desc[UR18][R86.64], P2 ;  /* 0x0006400056a97fae */ /* 0x0003e200091a1012 */
[----:B------:R-:W-:Y:S01]  /*6030*/  ISETP.GE.AND P2, PT, R126, R171, PT ;  /* 0x000000ab7e00720c */ /* 0x000fe20003f46270 */
[--C-:B------:R-:W-:Y:S01]  /*6040*/  IMAD.X R19, R115, 0x1, R137.reuse, P3 ;  /* 0x0000000173137824 */ /* 0x100fe200018e0689 */
[----:B------:R-:W-:Y:S01]  /*6050*/  LOP3.LUT P3, RZ, R21, 0x1, RZ, 0xc0, !PT ;  /* 0x0000000115ff7812 */ /* 0x000fe2000786c0ff */
[----:B------:R-:W-:Y:S01]  /*6060*/  IMAD.X R13, R109, 0x1, R137, P6 ;  /* 0x000000016d0d7824 */ /* 0x000fe200030e0689 */
[----:B------:R-:W-:Y:S01]  /*6070*/  SEL R24, RZ, 0x4, P2 ;  /* 0x00000004ff187807 */ /* 0x000fe20001000000 */
[----:B------:R1:W-:Y:S01]  /*6080*/  LDGSTS.E [R169+0x68], desc[UR18][R88.64], P4 ;  /* 0x0006800058a97fae */ /* 0x0003e2000a1a1012 */
[----:B------:R-:W-:-:S02]  /*6090*/  LOP3.LUT P2, RZ, R22, 0x1, RZ, 0xc0, !PT ;  /* 0x0000000116ff7812 */ /* 0x000fc4000784c0ff */
[----:B------:R-:W-:Y:S02]  /*60a0*/  ISETP.GT.AND P4, PT, R163, 0x7f, PT ;  /* 0x0000007fa300780c */ /* 0x000fe40003f84270 */
[----:B------:R-:W-:Y:S02]  /*60b0*/  SHF.R.U32.HI R26, RZ, 0x1, R23 ;  /* 0x00000001ff1a7819 */ /* 0x000fe40000011617 */
[-C--:B------:R-:W-:Y:S02]  /*60c0*/  IADD3 R14, P6, PT, R110, R135.reuse, RZ ;  /* 0x000000876e0e7210 */ /* 0x080fe40007fde0ff */
[----:B------:R-:W-:Y:S01]  /*60d0*/  SEL R27, R24, RZ, P4 ;  /* 0x000000ff181b7207 */ /* 0x000fe20002000000 */
[----:B------:R1:W-:Y:S01]  /*60e0*/  LDGSTS.E [R169+0x6c], desc[UR18][R90.64], P3 ;  /* 0x0006c0005aa97fae */ /* 0x0003e200099a1012 */
[-C--:B------:R-:W-:Y:S01]  /*60f0*/  IADD3 R22, P3, PT, R118, R135.reuse, RZ ;  /* 0x0000008776167210 */ /* 0x080fe20007f7e0ff */
[--C-:B------:R-:W-:Y:S01]  /*6100*/  IMAD.X R15, R111, 0x1, R137.reuse, P6 ;  /* 0x000000016f0f7824 */ /* 0x100fe200030e0689 */
[----:B------:R-:W-:Y:S01]  /*6110*/  LOP3.LUT P4, RZ, R25, 0x1, RZ, 0xc0, !PT ;  /* 0x0000000119ff7812 */ /* 0x000fe2000788c0ff */
[----:B------:R1:W-:Y:S01]  /*6120*/  LDGSTS.E [R169+0x70], desc[UR18][R124.64], P2 ;  /* 0x000700007ca97fae */ /* 0x0003e200091a1012 */
[----:B------:R-:W-:Y:S01]  /*6130*/  IADD3 R16, P6, PT, R112, R135, RZ ;  /* 0x0000008770107210 */ /* 0x000fe20007fde0ff */
[----:B------:R-:W-:Y:S01]  /*6140*/  IMAD.X R23, R119, 0x1, R137, P3 ;  /* 0x0000000177177824 */ /* 0x000fe200018e0689 */
[----:B------:R-:W-:-:S02]  /*6150*/  LOP3.LUT P3, RZ, R26, 0x1, RZ, 0xc0, !PT ;  /* 0x000000011aff7812 */ /* 0x000fc4000786c0ff */
[----:B------:R-:W-:Y:S01]  /*6160*/  ISETP.NE.U32.AND P2, PT, R27, RZ, PT ;  /* 0x000000ff1b00720c */ /* 0x000fe20003f45070 */
[----:B------:R-:W-:Y:S01]  /*6170*/  IMAD.X R17, R113, 0x1, R137, P6 ;  /* 0x0000000171117824 */ /* 0x000fe200030e0689 */
[----:B------:R-:W-:-:S05]  /*6180*/  IADD3 R20, P6, PT, R116, R135, RZ ;  /* 0x0000008774147210 */ /* 0x000fca0007fde0ff */
[----:B------:R1:W-:Y:S01]  /*6190*/  LDGSTS.E [R169+0x74], desc[UR18][R132.64], P4 ;  /* 0x0007400084a97fae */ /* 0x0003e2000a1a1012 */
[--C-:B------:R-:W-:Y:S01]  /*61a0*/  IMAD.X R21, R117, 0x1, R137.reuse, P6 ;  /* 0x0000000175157824 */ /* 0x100fe200030e0689 */
[-C--:B------:R-:W-:Y:S02]  /*61b0*/  IADD3 R24, P6, PT, R120, R135.reuse, RZ ;  /* 0x0000008778187210 */ /* 0x080fe40007fde0ff */
[----:B------:R1:W-:Y:S03]  /*61c0*/  LDGSTS.E [R169+0x78], desc[UR18][R138.64], P3 ;  /* 0x000780008aa97fae */ /* 0x0003e600099a1012 */
[--C-:B------:R-:W-:Y:S01]  /*61d0*/  IMAD.X R25, R121, 0x1, R137.reuse, P6 ;  /* 0x0000000179197824 */ /* 0x100fe200030e0689 */
[----:B------:R1:W-:Y:S01]  /*61e0*/  LDGSTS.E [R169+0x7c], desc[UR18][R140.64], !P1 ;  /* 0x0007c0008ca97fae */ /* 0x0003e2000c9a1012 */
[----:B------:R-:W-:Y:S02]  /*61f0*/  ISETP.GE.AND P1, PT, R163, 0x40, PT ;  /* 0x00000040a300780c */ /* 0x000fe40003f26270 */
[----:B------:R-:W-:Y:S01]  /*6200*/  IADD3 R26, P6, PT, R122, R135, RZ ;  /* 0x000000877a1a7210 */ /* 0x000fe20007fde0ff */
[----:B------:R-:W0:Y:S04]  /*6210*/  LDGDEPBAR ;  /* 0x00000000000079af */ /* 0x000e280000000000 */
[----:B------:R1:W-:Y:S01]  /*6220*/  LDGSTS.E [R145+0x12000], desc[UR18][R92.64], P2 ;  /* 0x120000005c917fae */ /* 0x0003e200091a1012 */
[----:B------:R-:W-:Y:S01]  /*6230*/  IMAD.X R27, R123, 0x1, R137, P6 ;  /* 0x000000017b1b7824 */ /* 0x000fe200030e0689 */
[----:B------:R-:W-:-:S02]  /*6240*/  ISETP.GE.AND P6, PT, R163, 0x20, PT ;  /* 0x00000020a300780c */ /* 0x000fc40003fc6270 */
        /* <DEDUP_REMOVED lines=15> */
[----:B------:R-:W0:Y:S01]  /*6340*/  LDGDEPBAR ;  /* 0x00000000000079af */ /* 0x000e220000000000 */
[----:B------:R-:W-:Y:S05]  /*6350*/  @!P1 BRA `(.L_x_8) ;  /* 0x0000002000fc9947 */ /* 0x000fea0003800000 */
[----:B-1----:R-:W-:Y:S01]  /*6360*/  SHF.R.S32.HI R5, RZ, 0x1f, R161 ;  /* 0x0000001fff057819 */ /* 0x002fe200000114a1 */
[----:B------:R-:W-:Y:S01]  /*6370*/  UMOV UR13, 0x1 ;  /* 0x00000001000d7882 */ /* 0x000fe20000000000 */
[C---:B------:R-:W-:Y:S01]  /*6380*/  IADD3 R211, P1, PT, R161.reuse, R218, RZ ;  /* 0x000000daa1d37210 */ /* 0x040fe20007f3e0ff */
[----:B------:R-:W-:Y:S01]  /*6390*/  UMOV UR14, 0x3 ;  /* 0x00000003000e7882 */ /* 0x000fe20000000000 */
[C---:B------:R-:W-:Y:S01]  /*63a0*/  IADD3 R219, P3, PT, R161.reuse, R222, RZ ;  /* 0x000000dea1db7210 */ /* 0x040fe20007f7e0ff */
[----:B------:R-:W-:Y:S01]  /*63b0*/  UMOV UR6, URZ ;  /* 0x000000ff00067c82 */ /* 0x000fe20008000000 */
[----:B------:R-:W-:Y:S01]  /*63c0*/  LEA.HI.X.SX32 R218, R218, R5, 0x1, P1 ;  /* 0x00000005dada7211 */ /* 0x000fe200008f0eff */
[----:B------:R-:W-:Y:S01]  /*63d0*/  UMOV UR7, URZ ;  /* 0x000000ff00077c82 */ /* 0x000fe20008000000 */
[C---:B------:R-:W-:Y:S01]  /*63e0*/  IADD3 R215, P4, PT, R161.reuse, R220, RZ ;  /* 0x000000dca1d77210 */ /* 0x040fe20007f9e0ff */
[----:B------:R-:W-:Y:S01]  /*63f0*/  UMOV UR8, URZ ;  /* 0x000000ff00087c82 */ /* 0x000fe20008000000 */
[C---:B------:R-:W-:Y:S01]  /*6400*/  IADD3 R207, P2, PT, R161.reuse, R216, RZ ;  /* 0x000000d8a1cf7210 */ /* 0x040fe20007f5e0ff */
[----:B------:R-:W-:Y:S01]  /*6410*/  UMOV UR5, URZ ;  /* 0x000000ff00057c82 */ /* 0x000fe20008000000 */
[----:B------:R-:W-:-:S02]  /*6420*/  IADD3 R195, P1, PT, R161, R210, RZ ;  /* 0x000000d2a1c37210 */ /* 0x000fc40007f3e0ff */
[-C--:B------:R-:W-:Y:S02]  /*6430*/  LEA.HI.X.SX32 R222, R222, R5.reuse, 0x1, P3 ;  /* 0x00000005dede7211 */ /* 0x080fe400018f0eff */
[-C--:B------:R-:W-:Y:S02]  /*6440*/  LEA.HI.X.SX32 R220, R220, R5.reuse, 0x1, P4 ;  /* 0x00000005dcdc7211 */ /* 0x080fe400020f0eff */
[-C--:B------:R-:W-:Y:S02]  /*6450*/  LEA.HI.X.SX32 R216, R216, R5.reuse, 0x1, P2 ;  /* 0x00000005d8d87211 */ /* 0x080fe400010f0eff */
[----:B------:R-:W-:Y:S02]  /*6460*/  LEA.HI.X.SX32 R210, R210, R5, 0x1, P1 ;  /* 0x00000005d2d27211 */ /* 0x000fe400008f0eff */
[C---:B------:R-:W-:Y:S02]  /*6470*/  IADD3 R203, P3, PT, R161.reuse, R214, RZ ;  /* 0x000000d6a1cb7210 */ /* 0x040fe40007f7e0ff */
[----:B------:R-:W-:-:S02]  /*6480*/  IADD3 R199, P4, PT, R161, R212, RZ ;  /* 0x000000d4a1c77210 */ /* 0x000fc40007f9e0ff */
[C---:B------:R-:W-:Y:S02]  /*6490*/  IADD3 R191, P2, PT, R161.reuse, R208, RZ ;  /* 0x000000d0a1bf7210 */ /* 0x040fe40007f5e0ff */
[----:B------:R-:W-:Y:S02]  /*64a0*/  IADD3 R179, P1, PT, R161, R202, RZ ;  /* 0x000000caa1b37210 */ /* 0x000fe40007f3e0ff */
[-C--:B------:R-:W-:Y:S02]  /*64b0*/  LEA.HI.X.SX32 R214, R214, R5.reuse, 0x1, P3 ;  /* 0x00000005d6d67211 */ /* 0x080fe400018f0eff */
[-C--:B------:R-:W-:Y:S02]  /*64c0*/  LEA.HI.X.SX32 R212, R212, R5.reuse, 0x1, P4 ;  /* 0x00000005d4d47211 */ /* 0x080fe400020f0eff */
[-C--:B------:R-:W-:Y:S02]  /*64d0*/  LEA.HI.X.SX32 R208, R208, R5.reuse, 0x1, P2 ;  /* 0x00000005d0d07211 */ /* 0x080fe400010f0eff */
[----:B------:R-:W-:-:S02]  /*64e0*/  LEA.HI.X.SX32 R202, R202, R5, 0x1, P1 ;  /* 0x00000005caca7211 */ /* 0x000fc400008f0eff */
[C---:B------:R-:W-:Y:S02]  /*64f0*/  IADD3 R187, P3, PT, R161.reuse, R206, RZ ;  /* 0x000000cea1bb7210 */ /* 0x040fe40007f7e0ff */
[C---:B------:R-:W-:Y:S02]  /*6500*/  IADD3 R183, P4, PT, R161.reuse, R204, RZ ;  /* 0x000000cca1b77210 */ /* 0x040fe40007f9e0ff */
[C---:B------:R-:W-:Y:S02]  /*6510*/  IADD3 R175, P2, PT, R161.reuse, R200, RZ ;  /* 0x000000c8a1af7210 */ /* 0x040fe40007f5e0ff */
[----:B------:R-:W-:Y:S02]  /*6520*/  IADD3 R15, P1, PT, R161, R194, RZ ;  /* 0x000000c2a10f7210 */ /* 0x000fe40007f3e0ff */
[-C--:B------:R-:W-:Y:S02]  /*6530*/  LEA.HI.X.SX32 R206, R206, R5.reuse, 0x1, P3 ;  /* 0x00000005cece7211 */ /* 0x080fe400018f0eff */
[----:B------:R-:W-:-:S02]  /*6540*/  LEA.HI.X.SX32 R204, R204, R5, 0x1, P4 ;  /* 0x00000005cccc7211 */ /* 0x000fc400020f0eff */
[-C--:B------:R-:W-:Y:S02]  /*6550*/  LEA.HI.X.SX32 R200, R200, R5.reuse, 0x1, P2 ;  /* 0x00000005c8c87211 */ /* 0x080fe400010f0eff */
[----:B------:R-:W-:Y:S02]  /*6560*/  LEA.HI.X.SX32 R194, R194, R5, 0x1, P1 ;  /* 0x00000005c2c27211 */ /* 0x000fe400008f0eff */
[C---:B------:R-:W-:Y:S02]  /*6570*/  IADD3 R171, P3, PT, R161.reuse, R198, RZ ;  /* 0x000000c6a1ab7210 */ /* 0x040fe40007f7e0ff */
[C---:B------:R-:W-:Y:S02]  /*6580*/  IADD3 R16, P4, PT, R161.reuse, R196, RZ ;  /* 0x000000c4a1107210 */ /* 0x040fe40007f9e0ff */
[----:B------:R-:W-:Y:S01]  /*6590*/  IADD3 R13, P2, PT, R161, R192, RZ ;  /* 0x000000c0a10d7210 */ /* 0x000fe20007f5e0ff */
[----:B------:R-:W-:Y:S01]  /*65a0*/  IMAD.SHL.U32 R161, R15, 0x4, RZ ;  /* 0x000000040fa17824 */ /* 0x000fe200078e00ff */
[----:B------:R-:W-:-:S02]  /*65b0*/  LEA R38, P1, R147, UR26, 0x4 ;  /* 0x0000001a93267c11 */ /* 0x000fc4000f8220ff */
[-C--:B------:R-:W-:Y:S02]  /*65c0*/  LEA.HI.X.SX32 R198, R198, R5.reuse, 0x1, P3 ;  /* 0x00000005c6c67211 */ /* 0x080fe400018f0eff */
[-C--:B------:R-:W-:Y:S02]  /*65d0*/  LEA.HI.X.SX32 R169, R196, R5.reuse, 0x1, P4 ;  /* 0x00000005c4a97211 */ /* 0x080fe400020f0eff */
[----:B------:R-:W-:Y:S02]  /*65e0*/  LEA.HI.X.SX32 R192, R192, R5, 0x1, P2 ;  /* 0x00000005c0c07211 */ /* 0x000fe400010f0eff */
[----:B------:R-:W-:Y:S02]  /*65f0*/  LEA.HI.X R224, R147, UR27, R224, 0x4, P1 ;  /* 0x0000001b93e07c11 */ /* 0x000fe400088f24e0 */
[----:B------:R-:W-:Y:S02]  /*6600*/  LEA R36, P2, R167, UR24, 0x4 ;  /* 0x00000018a7247c11 */ /* 0x000fe4000f8420ff */
[----:B------:R-:W-:-:S02]  /*6610*/  SHF.R.S32.HI R5, RZ, 0x1f, R159 ;  /* 0x0000001fff057819 */ /* 0x000fc4000001149f */
[C---:B------:R-:W-:Y:S02]  /*6620*/  IADD3 R6, P3, PT, R159.reuse, R2, RZ ;  /* 0x000000029f067210 */ /* 0x040fe40007f7e0ff */
[----:B------:R-:W-:Y:S02]  /*6630*/  IADD3 R143, P1, PT, R159, R186, RZ ;  /* 0x000000ba9f8f7210 */ /* 0x000fe40007f3e0ff */
[----:B------:R-:W-:Y:S01]  /*6640*/  LEA.HI.X R134, R167, UR25, R134, 0x4, P2 ;  /* 0x00000019a7867c11 */ /* 0x000fe200090f2486 */
[----:B------:R-:W-:Y:S01]  /*6650*/  IMAD.SHL.U32 R167, R16, 0x4, RZ ;  /* 0x0000000410a77824 */ /* 0x000fe200078e00ff */
[-C--:B------:R-:W-:Y:S01]  /*6660*/  LEA.HI.X.SX32 R7, R2, R5.reuse, 0x1, P3 ;  /* 0x0000000502077211 */ /* 0x080fe200018f0eff */
[----:B------:R-:W-:Y:S01]  /*6670*/  IMAD.SHL.U32 R237, R6, 0x4, RZ ;  /* 0x0000000406ed7824 */ /* 0x000fe200078e00ff */
[----:B------:R-:W-:Y:S02]  /*6680*/  LEA.HI.X.SX32 R186, R186, R5, 0x1, P1 ;  /* 0x00000005baba7211 */ /* 0x000fe400008f0eff */
[----:B------:R-:W-:-:S02]  /*6690*/  IADD3 R11, P2, PT, R159, R190, RZ ;  /* 0x000000be9f0b7210 */ /* 0x000fc40007f5e0ff */
[C---:B------:R-:W-:Y:S02]  /*66a0*/  IADD3 R147, P3, PT, R159.reuse, R188, RZ ;  /* 0x000000bc9f937210 */ /* 0x040fe40007f7e0ff */
[C---:B------:R-:W-:Y:S02]  /*66b0*/  IADD3 R117, P1, PT, R159.reuse, R180, RZ ;  /* 0x000000b49f757210 */ /* 0x040fe40007f3e0ff */
[-C--:B------:R-:W-:Y:S02]  /*66c0*/  LEA.HI.X.SX32 R190, R190, R5.reuse, 0x1, P2 ;  /* 0x00000005bebe7211 */ /* 0x080fe400010f0eff */
[-C--:B------:R-:W-:Y:S02]  /*66d0*/  LEA.HI.X.SX32 R188, R188, R5.reuse, 0x1, P3 ;  /* 0x00000005bcbc7211 */ /* 0x080fe400018f0eff */
        /* <DEDUP_REMOVED lines=27> */
[----:B------:R-:W-:Y:S02]  /*6890*/  IADD3 R49, P1, PT, R159, R155, RZ ;  /* 0x0000009b9f317210 */ /* 0x000fe40007f3e0ff */
[-C--:B------:R-:W-:Y:S02]  /*68a0*/  LEA.HI.X.SX32 R160, R160, R5.reuse, 0x1, P2 ;  /* 0x00000005a0a07211 */ /* 0x080fe400010f0eff */
[-C--:B------:R-:W-:Y:S02]  /*68b0*/  LEA.HI.X.SX32 R146, R146, R5.reuse, 0x1, P3 ;  /* 0x0000000592927211 */ /* 0x080fe400018f0eff */
[----:B------:R-:W-:Y:S01]  /*68c0*/  LEA.HI.X.SX32 R12, R155, R5, 0x1, P1 ;  /* 0x000000059b0c7211 */ /* 0x000fe200008f0eff */
[----:B------:R-:W-:Y:S01]  /*68d0*/  IMAD.SHL.U32 R155, R13, 0x4, RZ ;  /* 0x000000040d9b7824 */ /* 0x000fe200078e00ff */
[----:B------:R-:W-:-:S02]  /*68e0*/  IADD3 R139, P4, PT, R159, R154, RZ ;  /* 0x0000009a9f8b7210 */ /* 0x000fc40007f9e0ff */
[C---:B------:R-:W-:Y:S02]  /*68f0*/  IADD3 R57, P2, PT, R159.reuse, R157, RZ ;  /* 0x0000009d9f397210 */ /* 0x040fe40007f5e0ff */
[C---:B------:R-:W-:Y:S02]  /*6900*/  IADD3 R53, P3, PT, R159.reuse, R156, RZ ;  /* 0x0000009c9f357210 */ /* 0x040fe40007f7e0ff */
[----:B------:R-:W-:Y:S02]  /*6910*/  IADD3 R37, P1, PT, R159, R148, RZ ;  /* 0x000000949f257210 */ /* 0x000fe40007f3e0ff */
[----:B------:R-:W-:Y:S02]  /*6920*/  SHF.R.S32.HI R2, RZ, 0x1f, R163 ;  /* 0x0000001fff027819 */ /* 0x000fe400000114a3 */
[-C--:B------:R-:W-:Y:S02]  /*6930*/  LEA.HI.X.SX32 R154, R154, R5.reuse, 0x1, P4 ;  /* 0x000000059a9a7211 */ /* 0x080fe400020f0eff */
[----:B------:R-:W-:-:S02]  /*6940*/  LEA.HI.X.SX32 R14, R157, R5, 0x1, P2 ;  /* 0x000000059d0e7211 */ /* 0x000fc400010f0eff */
[-C--:B------:R-:W-:Y:S02]  /*6950*/  LEA.HI.X.SX32 R156, R156, R5.reuse, 0x1, P3 ;  /* 0x000000059c9c7211 */ /* 0x080fe400018f0eff */
[----:B------:R-:W-:Y:S02]  /*6960*/  LEA.HI.X.SX32 R148, R148, R5, 0x1, P1 ;  /* 0x0000000594947211 */ /* 0x000fe400008f0eff */
[C---:B------:R-:W-:Y:S02]  /*6970*/  IADD3 R113, P4, PT, R159.reuse, R152, RZ ;  /* 0x000000989f717210 */ /* 0x040fe40007f9e0ff */
[C---:B------:R-:W-:Y:S02]  /*6980*/  IADD3 R45, P2, PT, R159.reuse, R153, RZ ;  /* 0x000000999f2d7210 */ /* 0x040fe40007f5e0ff */
[C---:B------:R-:W-:Y:S02]  /*6990*/  IADD3 R41, P3, PT, R159.reuse, R151, RZ ;  /* 0x000000979f297210 */ /* 0x040fe40007f7e0ff */
[----:B------:R-:W-:-:S02]  /*69a0*/  IADD3 R4, P1, PT, R159, R142, RZ ;  /* 0x0000008e9f047210 */ /* 0x000fc40007f3e0ff */
[----:B------:R-:W-:Y:S02]  /*69b0*/  LEA.HI R2, R2, R163, RZ, 0x5 ;  /* 0x000000a302027211 */ /* 0x000fe400078f28ff */
[-C--:B------:R-:W-:Y:S01]  /*69c0*/  LEA.HI.X.SX32 R152, R152, R5.reuse, 0x1, P4 ;  /* 0x0000000598987211 */ /* 0x080fe200020f0eff */
[----:B------:R-:W-:Y:S01]  /*69d0*/  IMAD.SHL.U32 R233, R4, 0x4, RZ ;  /* 0x0000000404e97824 */ /* 0x000fe200078e00ff */
[-C--:B------:R-:W-:Y:S02]  /*69e0*/  LEA.HI.X.SX32 R10, R153, R5.reuse, 0x1, P2 ;  /* 0x00000005990a7211 */ /* 0x080fe400010f0eff */
[-C--:B------:R-:W-:Y:S01]  /*69f0*/  LEA.HI.X.SX32 R8, R151, R5.reuse, 0x1, P3 ;  /* 0x0000000597087211 */ /* 0x080fe200018f0eff */
[----:B------:R-:W-:Y:S01]  /*6a00*/  IMAD.SHL.U32 R151, R11, 0x4, RZ ;  /* 0x000000040b977824 */ /* 0x000fe200078e00ff */
[----:B------:R-:W-:Y:S02]  /*6a10*/  LEA.HI.X.SX32 R9, R142, R5, 0x1, P1 ;  /* 0x000000058e097211 */ /* 0x000fe400008f0eff */
[----:B------:R-:W-:-:S02]  /*6a20*/  R2UR UR22, R28 ;  /* 0x000000001c1672ca */ /* 0x000fc400000e0000 */
[C---:B------:R-:W-:Y:S02]  /*6a30*/  IADD3 R97, P4, PT, R159.reuse, R150, RZ ;  /* 0x000000969f617210 */ /* 0x040fe40007f9e0ff */
[C---:B------:R-:W-:Y:S02]  /*6a40*/  IADD3 R225, P2, PT, R159.reuse, R136, RZ ;  /* 0x000000889fe17210 */ /* 0x040fe40007f5e0ff */
[----:B------:R-:W-:Y:S02]  /*6a50*/  IADD3 R229, P3, PT, R159, R144, RZ ;  /* 0x000000909fe57210 */ /* 0x000fe40007f7e0ff */
[----:B------:R-:W-:Y:S02]  /*6a60*/  SHF.R.S32.HI R2, RZ, 0x5, R2 ;  /* 0x00000005ff027819 */ /* 0x000fe40000011402 */
[----:B------:R-:W-:Y:S02]  /*6a70*/  SHF.L.U64.HI R231, R4, 0x2, R9 ;  /* 0x0000000204e77819 */ /* 0x000fe40000010209 */
[----:B------:R-:W-:-:S02]  /*6a80*/  LEA.HI.X.SX32 R150, R150, R5, 0x1, P4 ;  /* 0x0000000596967211 */ /* 0x000fc400020f0eff */
[-C--:B------:R-:W-:Y:S02]  /*6a90*/  LEA.HI.X.SX32 R136, R136, R5.reuse, 0x1, P2 ;  /* 0x0000000588887211 */ /* 0x080fe400010f0eff */
[----:B------:R-:W-:Y:S02]  /*6aa0*/  LEA.HI.X.SX32 R144, R144, R5, 0x1, P3 ;  /* 0x0000000590907211 */ /* 0x000fe400018f0eff */
[C---:B------:R-:W-:Y:S01]  /*6ab0*/  VIMNMX R4, PT, PT, R2.reuse, 0x2, !PT ;  /* 0x0000000202047848 */ /* 0x040fe20007fe0100 */
[----:B------:R-:W-:Y:S01]  /*6ac0*/  VIADD R2, R2, 0xfffffffc ;  /* 0xfffffffc02027836 */ /* 0x000fe20000000000 */
[----:B------:R-:W-:Y:S01]  /*6ad0*/  SHF.L.U64.HI R159, R159, 0x2, R5 ;  /* 0x000000029f9f7819 */ /* 0x000fe20000010205 */
[----:B------:R-:W-:Y:S01]  /*6ae0*/  IMAD.MOV.U32 R5, RZ, RZ, RZ ;  /* 0x000000ffff057224 */ /* 0x000fe200078e00ff */
[C---:B------:R-:W-:Y:S01]  /*6af0*/  SHF.L.U64.HI R221, R219.reuse, 0x2, R222 ;  /* 0x00000002dbdd7819 */ /* 0x040fe200000102de */
[----:B------:R-:W-:Y:S01]  /*6b00*/  IMAD.SHL.U32 R219, R219, 0x4, RZ ;  /* 0x00000004dbdb7824 */ /* 0x000fe200078e00ff */
        /* <DEDUP_REMOVED lines=80> */
[----:B------:R-:W-:Y:S01]  /*7010*/  SHF.L.U64.HI R169, R16, 0x2, R169 ;  /* 0x0000000210a97819 */ /* 0x000fe200000102a9 */
[----:B------:R-:W-:Y:S01]  /*7020*/  VIADD R40, R4, 0xffffffff ;  /* 0xffffffff04287836 */ /* 0x000fe20000000000 */
[----:B------:R-:W-:-:S02]  /*7030*/  SHF.L.U64.HI R163, R15, 0x2, R194 ;  /* 0x000000020fa37819 */ /* 0x000fc400000102c2 */
[----:B------:R-:W-:Y:S02]  /*7040*/  SHF.L.U64.HI R157, R13, 0x2, R192 ;  /* 0x000000020d9d7819 */ /* 0x000fe400000102c0 */
[----:B------:R-:W-:Y:S02]  /*7050*/  SHF.L.U64.HI R153, R11, 0x2, R190 ;  /* 0x000000020b997819 */ /* 0x000fe400000102be */
[----:B------:R-:W-:-:S07]  /*7060*/  SHF.L.U64.HI R235, R6, 0x2, R7 ;  /* 0x0000000206eb7819 */ /* 0x000fce0000010207 */
.L_x_11:
[----:B------:R-:W-:Y:S01]  /*7070*/  IMAD.U32 R5, R5, -0x80000000, RZ ;  /* 0x8000000005057824 */ /* 0x000fe200078e00ff */
[----:B------:R-:W-:-:S03]  /*7080*/  UIADD3 UR7, UPT, UPT, UR7, 0x1, URZ ;  /* 0x0000000107077890 */ /* 0x000fc6000fffe0ff */
[----:B------:R-:W1:Y:S01]  /*7090*/  SYNCS.PHASECHK.TRANS64.TRYWAIT P1, [UR12], R5 ;  /* 0x00000005ff0075a7 */ /* 0x000e62000802110c */
[----:B------:R-:W-:-:S04]  /*70a0*/  UISETP.GT.AND UP1, UPT, UR7, 0x2, UPT ;  /* 0x000000020700788c */ /* 0x000fc8000bf24270 */
[----:B------:R-:W-:-:S04]  /*70b0*/  USEL UR7, UR7, URZ, !UP1 ;  /* 0x000000ff07077287 */ /* 0x000fc8000c800000 */
[----:B------:R-:W-:Y:S01]  /*70c0*/  ULEA UR4, UR7, UR10, 0xe ;  /* 0x0000000a07047291 */ /* 0x000fe2000f8e70ff */
[----:B-12---:R-:W-:Y:S11]  /*70d0*/  @!P1 BRA `(.L_x_9) ;  /* 0x0000003000949947 */ /* 0x006ff60003800000 */
.L_x_17:
[----:B------:R-:W-:-:S04]  /*70e0*/  DEPBAR.LE SB0, 0x4 ;  /* 0x000081000000791a */ /* 0x000fc80000000000 */
[----:B------:R-:W-:Y:S01]  /*70f0*/  LEA R239, R130, UR4, 0x7 ;  /* 0x0000000482ef7c11 */ /* 0x000fe2000f8e38ff */
[----:B------:R-:W-:Y:S01]  /*7100*/  BAR.SYNC.DEFER_BLOCKING 0x0 ;  /* 0x0000000000007b1d */ /* 0x000fe20000010000 */
[----:B------:R-:W-:Y:S02]  /*7110*/  UIADD3 UR6, UPT, UPT, UR6, 0x1, URZ ;  /* 0x0000000106067890 */ /* 0x000fe4000fffe0ff */
[----:B------:R-:W-:Y:S02]  /*7120*/  ULEA UR12, UR13, UR10, 0x3 ;  /* 0x0000000a0d0c7291 */ /* 0x000fe4000f8e18ff */
[----:B------:R-:W-:Y:S02]  /*7130*/  UISETP.GT.AND UP1, UPT, UR6, 0x3, UPT ;  /* 0x000000030600788c */ /* 0x000fe4000bf24270 */
[----:B------:R-:W-:Y:S02]  /*7140*/  UIADD3 UR12, UPT, UPT, UR12, 0x14000, URZ ;  /* 0x000140000c0c7890 */ /* 0x000fe4000fffe0ff */
[----:B------:R-:W-:Y:S01]  /*7150*/  USEL UR6, UR6, URZ, !UP1 ;  /* 0x000000ff06067287 */ /* 0x000fe2000c800000 */
[----:B------:R-:W-:Y:S01]  /*7160*/  UMOV UR4, UR8 ;  /* 0x0000000800047c82 */ /* 0x000fe20008000000 */
        /* <DEDUP_REMOVED lines=8> */
[----:B-1----:R1:W-:Y:S01]  /*71f0*/  STTM.x32 tmem[UR11+0x40], R4 ;  /* 0x00004004000079ed */ /* 0x0023e200082c000b */
[----:B------:R-:W2:Y:S02]  /*7200*/  FENCE.VIEW.ASYNC.T ;  /* 0x00000000000073c6 */ /* 0x000ea40000000200 */
[----:B--2---:R-:W-:Y:S06]  /*7210*/  BAR.SYNC.DEFER_BLOCKING 0x0 ;  /* 0x0000000000007b1d */ /* 0x004fec0000010000 */
[----:B------:R-:W-:Y:S05]  /*7220*/  @P5 BRA `(.L_x_10) ;  /* 0x0000000000805947 */ /* 0x000fea0003800000 */
[----:B------:R-:W-:Y:S02]  /*7230*/  ULEA UR8, UR6, UR10, 0xd ;  /* 0x0000000a06087291 */ /* 0x000fe4000f8e68ff */
[----:B------:R-:W-:Y:S02]  /*7240*/  UIADD3 UR15, UPT, UPT, UR20, 0x48, URZ ;  /* 0x00000048140f7890 */ /* 0x000fe4000fffe0ff */
[----:B------:R-:W-:Y:S02]  /*7250*/  UIADD3 UR8, UPT, UPT, UR8, 0xc000, URZ ;  /* 0x0000c00008087890 */ /* 0x000fe4000fffe0ff */
[----:B------:R-:W-:Y:S02]  /*7260*/  UIADD3 UR23, UPT, UPT, UR20, 0x50, URZ ;  /* 0x0000005014177890 */ /* 0x000fe4000fffe0ff */
[----:B------:R-:W-:Y:S02]  /*7270*/  USHF.R.U32.HI UR8, URZ, 0x4, UR8 ;  /* 0x00000004ff087899 */ /* 0x000fe40008011608 */
[----:B------:R-:W-:-:S02]  /*7280*/  UIADD3 UR36, UPT, UPT, UR20, 0x58, URZ ;  /* 0x0000005814247890 */ /* 0x000fc4000fffe0ff */
[----:B------:R-:W-:Y:S01]  /*7290*/  USGXT.U32 UR16, UR8, 0xe ;  /* 0x0000000e0810789a */ /* 0x000fe20008000000 */
[----:B------:R-:W-:Y:S02]  /*72a0*/  UMOV UR30, 0x0 ;  /* 0x00000000001e7882 */ /* 0x000fe40000000000 */
[----:B------:R-:W-:Y:S01]  /*72b0*/  UMOV UR8, URZ ;  /* 0x000000ff00087c82 */ /* 0x000fe20008000000 */
[----:B------:R-:W-:Y:S01]  /*72c0*/  UIADD3 UR24, UP1, UPT, UR16, 0x2, URZ ;  /* 0x0000000210187890 */ /* 0x000fe2000ff3e0ff */
[----:B------:R-:W-:Y:S01]  /*72d0*/  UMOV UR31, 0x8100910 ;  /* 0x08100910001f7882 */ /* 0x000fe20000000000 */
[----:B------:R-:W-:Y:S02]  /*72e0*/  UMOV UR17, 0x40004040 ;  /* 0x4000404000117882 */ /* 0x000fe40000000000 */
[----:B------:R-:W-:Y:S01]  /*72f0*/  UIADD3.X UR25, UPT, UPT, UR8, 0x40004040, URZ, UP1, !UPT ;  /* 0x4000404008197890 */ /* 0x000fe20008ffe4ff */
[----:B------:R2:W-:Y:S01]  /*7300*/  UTCHMMA tmem[UR21], gdesc[UR16], tmem[UR20], tmem[UR30], idesc[UR31], UPT ;  /* 0x00ff1e10150079ea */ /* 0x0005e2000b800014 */
[----:B------:R-:W-:-:S02]  /*7310*/  UIADD3 UR26, UP1, UPT, UR24, 0x2, URZ ;  /* 0x00000002181a7890 */ /* 0x000fc4000ff3e0ff */
[----:B------:R-:W-:Y:S02]  /*7320*/  UIADD3 UR28, UP2, UPT, UR24, 0x4, URZ ;  /* 0x00000004181c7890 */ /* 0x000fe4000ff5e0ff */
[----:B------:R-:W-:Y:S02]  /*7330*/  UIADD3.X UR27, UPT, UPT, UR25, URZ, URZ, UP1, !UPT ;  /* 0x000000ff191b7290 */ /* 0x000fe40008ffe4ff */
[----:B------:R-:W-:Y:S01]  /*7340*/  UIADD3.X UR29, UPT, UPT, UR25, URZ, URZ, UP2, !UPT ;  /* 0x000000ff191d7290 */ /* 0x000fe200097fe4ff */
        /* <DEDUP_REMOVED lines=14> */
.L_x_10:
[----:B------:R-:W-:Y:S01]  /*7430*/  R2UR UR9, R2 ;  /* 0x00000000020972ca */ /* 0x000fe200000e0000 */
[----:B------:R-:W-:Y:S01]  /*7440*/  UISETP.GT.AND UP1, UPT, UR22, URZ, UPT ;  /* 0x000000ff1600728c */ /* 0x000fe2000bf24270 */
[----:B------:R-:W-:Y:S01]  /*7450*/  BAR.SYNC.DEFER_BLOCKING 0x0 ;  /* 0x0000000000007b1d */ /* 0x000fe20000010000 */
[----:B------:R-:W-:Y:S01]  /*7460*/  UISETP.GT.AND UP2, UPT, UR22, 0x1, UPT ;  /* 0x000000011600788c */ /* 0x000fe2000bf44270 */
[C---:B-1----:R-:W-:Y:S01]  /*7470*/  IADD3 R4, P3, PT, R36.reuse, R127, RZ ;  /* 0x0000007f24047210 */ /* 0x042fe20007f7e0ff */
[----:B--2---:R-:W-:Y:S01]  /*7480*/  USEL UR8, URZ, 0x4, !UP1 ;  /* 0x00000004ff087887 */ /* 0x004fe2000c800000 */
[----:B------:R-:W-:Y:S01]  /*7490*/  IADD3 R6, P4, PT, R36, R237, RZ ;  /* 0x000000ed24067210 */ /* 0x000fe20007f9e0ff */
[----:B------:R-:W-:Y:S02]  /*74a0*/  UISETP.GT.AND UP3, UPT, UR22, 0x3, UPT ;  /* 0x000000031600788c */ /* 0x000fe4000bf64270 */
[----:B------:R-:W-:Y:S01]  /*74b0*/  IMAD.X R5, R134, 0x1, R159, P3 ;  /* 0x0000000186057824 */ /* 0x000fe200018e069f */
[----:B------:R-:W-:Y:S01]  /*74c0*/  IADD3 R8, P3, PT, R36, R233, RZ ;  /* 0x000000e924087210 */ /* 0x000fe20007f7e0ff */
[----:B------:R-:W-:Y:S01]  /*74d0*/  IMAD.X R7, R134, 0x1, R235, P4 ;  /* 0x0000000186077824 */ /* 0x000fe200020e06eb */
[----:B------:R-:W-:Y:S01]  /*74e0*/  IADD3 R10, P4, PT, R36, R229, RZ ;  /* 0x000000e5240a7210 */ /* 0x000fe20007f9e0ff */
[----:B------:R-:W-:-:S02]  /*74f0*/  UISETP.GE.AND UP1, UPT, UR5, UR9, UPT ;  /* 0x000000090500728c */ /* 0x000fc4000bf26270 */
[----:B------:R-:W-:Y:S01]  /*7500*/  USEL UR9, URZ, 0x4, !UP2 ;  /* 0x00000004ff097887 */ /* 0x000fe2000d000000 */
[C---:B------:R-:W-:Y:S01]  /*7510*/  IMAD.X R9, R134.reuse, 0x1, R231, P3 ;  /* 0x0000000186097824 */ /* 0x040fe200018e06e7 */
[----:B------:R-:W-:Y:S01]  /*7520*/  USEL UR8, UR8, URZ, !UP1 ;  /* 0x000000ff08087287 */ /* 0x000fe2000c800000 */
[----:B------:R-:W-:Y:S01]  /*7530*/  IMAD.X R11, R134, 0x1, R227, P4 ;  /* 0x00000001860b7824 */ /* 0x000fe200020e06e3 */
[----:B------:R-:W-:Y:S02]  /*7540*/  USEL UR9, UR9, URZ, !UP1 ;  /* 0x000000ff09097287 */ /* 0x000fe4000c800000 */
[----:B------:R-:W-:Y:S02]  /*7550*/  UISETP.GT.AND UP2, UPT, UR22, 0x2, UPT ;  /* 0x000000021600788c */ /* 0x000fe4000bf44270 */
[----:B------:R-:W-:Y:S01]  /*7560*/  ISETP.NE.U32.AND P2, PT, RZ, UR8, PT ;  /* 0x00000008ff007c0c */ /* 0x000fe2000bf45070 */
[----:B------:R-:W-:Y:S01]  /*7570*/  UISETP.GT.AND UP4, UPT, UR22, 0x7, UPT ;  /* 0x000000071600788c */ /* 0x000fe2000bf84270 */
[----:B------:R-:W-:Y:S01]  /*7580*/  ISETP.NE.U32.AND P1, PT, RZ, UR9, PT ;  /* 0x00000009ff007c0c */ /* 0x000fe2000bf25070 */
[----:B------:R-:W-:-:S02]  /*7590*/  USEL UR8, URZ, 0x4, !UP2 ;  /* 0x00000004ff087887 */ /* 0x000fc4000d000000 */
[----:B------:R-:W-:Y:S02]  /*75a0*/  USEL UR9, URZ, 0x4, !UP3 ;  /* 0x00000004ff097887 */ /* 0x000fe4000d800000 */
[----:B------:R-:W-:Y:S02]  /*75b0*/  USEL UR8, UR8, URZ, !UP1 ;  /* 0x000000ff08087287 */ /* 0x000fe4000c800000 */
[----:B------:R-:W-:Y:S02]  /*75c0*/  USEL UR9, UR9, URZ, !UP1 ;  /* 0x000000ff09097287 */ /* 0x000fe4000c800000 */
[----:B------:R-:W-:Y:S02]  /*75d0*/  UISETP.GT.AND UP2, UPT, UR22, 0x4, UPT ;  /* 0x000000041600788c */ /* 0x000fe4000bf44270 */
[----:B------:R-:W-:Y:S01]  /*75e0*/  @!PT LDS RZ, [RZ] ;  /* 0x00000000fffff984 */ /* 0x000fe20000000800 */
[----:B------:R-:W-:Y:S01]  /*75f0*/  @!PT LDS RZ, [RZ] ;  /* 0x00000000fffff984 */ /* 0x000fe20000000800 */
[----:B------:R-:W-:Y:S01]  /*7600*/  @!PT LDS RZ, [RZ] ;  /* 0x00000000fffff984 */ /* 0x000fe20000000800 */
[----:B------:R1:W-:Y:S01]  /*7610*/  LDGSTS.E [R239], desc[UR18][R4.64], P2 ;  /* 0x0000000004ef7fae */ /* 0x0003e200091a1012 */
[----:B------:R-:W-:Y:S01]  /*7620*/  ISETP.NE.U32.AND P2, PT, RZ, UR8, PT ;  /* 0x00000008ff007c0c */ /* 0x000fe2000bf45070 */
[----:B------:R-:W-:-:S02]  /*7630*/  UISETP.GT.AND UP3, UPT, UR22, 0x5, UPT ;  /* 0x000000051600788c */ /* 0x000fc4000bf64270 */
[----:B------:R2:W-:Y:S01]  /*7640*/  LDGSTS.E [R239+0x4], desc[UR18][R6.64], P1 ;  /* 0x0000400006ef7fae */ /* 0x0005e200089a1012 */
[----:B------:R-:W-:Y:S01]  /*7650*/  ISETP.NE.U32.AND P1, PT, RZ, UR9, PT ;  /* 0x00000009ff007c0c */ /* 0x000fe2000bf25070 */
[----:B------:R-:W-:Y:S02]  /*7660*/  USEL UR8, URZ, 0x4, !UP2 ;  /* 0x00000004ff087887 */ /* 0x000fe4000d000000 */
[----:B------:R-:W-:Y:S02]  /*7670*/  USEL UR9, URZ, 0x4, !UP3 ;  /* 0x00000004ff097887 */ /* 0x000fe4000d800000 */
[----:B------:R-:W-:Y:S02]  /*7680*/  USEL UR8, UR8, URZ, !UP1 ;  /* 0x000000ff08087287 */ /* 0x000fe4000c800000 */
[----:B------:R-:W-:Y:S01]  /*7690*/  USEL UR9, UR9, URZ, !UP1 ;  /* 0x000000ff09097287 */ /* 0x000fe2000c800000 */
[C---:B-1----:R-:W-:Y:S01]  /*76a0*/  IADD3 R4, P3, PT, R36.reuse, R225, RZ ;  /* 0x000000e124047210 */ /* 0x042fe20007f7e0ff */
[----:B------:R1:W-:Y:S01]  /*76b0*/  LDGSTS.E [R239+0x8], desc[UR18][R8.64], P2 ;  /* 0x0000800008ef7fae */ /* 0x0003e200091a1012 */
[----:B------:R-:W-:Y:S01]  /*76c0*/  UISETP.GT.AND UP3, UPT, UR22, 0x6, UPT ;  /* 0x000000061600788c */ /* 0x000fe2000bf64270 */
[----:B--2---:R-:W-:Y:S01]  /*76d0*/  IADD3 R6, P4, PT, R36, R37, RZ ;  /* 0x0000002524067210 */ /* 0x004fe20007f9e0ff */
[----:B------:R-:W-:Y:S01]  /*76e0*/  UISETP.GT.AND UP2, UPT, UR22, 0x8, UPT ;  /* 0x000000081600788c */ /* 0x000fe2000bf44270 */
[----:B------:R2:W-:Y:S01]  /*76f0*/  LDGSTS.E [R239+0xc], desc[UR18][R10.64], P1 ;  /* 0x0000c0000aef7fae */ /* 0x0005e200089a1012 */
[----:B------:R-:W-:Y:S01]  /*7700*/  ISETP.NE.U32.AND P1, PT, RZ, UR8, PT ;  /* 0x00000008ff007c0c */ /* 0x000fe2000bf25070 */
[----:B------:R-:W-:Y:S01]  /*7710*/  USEL UR8, URZ, 0x4, !UP3 ;  /* 0x00000004ff087887 */ /* 0x000fe2000d800000 */
[----:B------:R-:W-:Y:S01]  /*7720*/  ISETP.NE.U32.AND P2, PT, RZ, UR9, PT ;  /* 0x00000009ff007c0c */ /* 0x000fe2000bf45070 */
[----:B------:R-:W-:Y:S01]  /*7730*/  USEL UR9, URZ, 0x4, !UP4 ;  /* 0x00000004ff097887 */ /* 0x000fe2000e000000 */
[C---:B------:R-:W-:Y:S01]  /*7740*/  IMAD.X R5, R134.reuse, 0x1, R223, P3 ;  /* 0x0000000186057824 */ /* 0x040fe200018e06df */
[----:B------:R-:W-:Y:S01]  /*7750*/  USEL UR8, UR8, URZ, !UP1 ;  /* 0x000000ff08087287 */ /* 0x000fe2000c800000 */
[----:B------:R-:W-:Y:S01]  /*7760*/  IMAD.X R7, R134, 0x1, R39, P4 ;  /* 0x0000000186077824 */ /* 0x000fe200020e0627 */
[----:B------:R-:W-:Y:S01]  /*7770*/  USEL UR9, UR9, URZ, !UP1 ;  /* 0x000000ff09097287 */ /* 0x000fe2000c800000 */
[C---:B-1----:R-:W-:Y:S01]  /*7780*/  IADD3 R8, P3, PT, R36.reuse, R41, RZ ;  /* 0x0000002924087210 */ /* 0x042fe20007f7e0ff */
[----:B------:R-:W-:Y:S01]  /*7790*/  UISETP.GT.AND UP5, UPT, UR22, 0x9, UPT ;  /* 0x000000091600788c */ /* 0x000fe2000bfa4270 */
[----:B--2---:R-:W-:Y:S01]  /*77a0*/  IADD3 R10, P4, PT, R36, R45, RZ ;  /* 0x0000002d240a7210 */ /* 0x004fe20007f9e0ff */
[----:B------:R-:W-:-:S02]  /*77b0*/  UISETP.GT.AND UP3, UPT, UR22, 0xa, UPT ;  /* 0x0000000a1600788c */ /* 0x000fc4000bf64270 */
[----:B------:R1:W-:Y:S01]  /*77c0*/  LDGSTS.E [R239+0x10], desc[UR18][R4.64], P1 ;  /* 0x0001000004ef7fae */ /* 0x0003e200089a1012 */
[----:B------:R-:W-:Y:S01]  /*77d0*/  ISETP.NE.U32.AND P1, PT, RZ, UR9, PT ;  /* 0x00000009ff007c0c */ /* 0x000fe2000bf25070 */
[----:B------:R-:W-:Y:S01]  /*77e0*/  USEL UR9, URZ, 0x4, !UP5 ;  /* 0x00000004ff097887 */ /* 0x000fe2000e800000 */
[C---:B------:R-:W-:Y:S01]  /*77f0*/  IMAD.X R9, R134.reuse, 0x1, R43, P3 ;  /* 0x0000000186097824 */ /* 0x040fe200018e062b */
[----:B------:R2:W-:Y:S01]  /*7800*/  LDGSTS.E [R239+0x14], desc[UR18][R6.64], P2 ;  /* 0x0001400006ef7fae */ /* 0x0005e200091a1012 */
[----:B------:R-:W-:Y:S01]  /*7810*/  ISETP.NE.U32.AND P2, PT, RZ, UR8, PT ;  /* 0x00000008ff007c0c */ /* 0x000fe2000bf45070 */
[----:B------:R-:W-:Y:S01]  /*7820*/  USEL UR8, URZ, 0x4, !UP2 ;  /* 0x00000004ff087887 */ /* 0x000fe2000d000000 */
[----:B------:R-:W-:Y:S01]  /*7830*/  IMAD.X R11, R134, 0x1, R47, P4 ;  /* 0x00000001860b7824 */ /* 0x000fe200020e062f */
[----:B------:R-:W-:Y:S02]  /*7840*/  USEL UR9, UR9, URZ, !UP1 ;  /* 0x000000ff09097287 */ /* 0x000fe4000c800000 */
[----:B------:R-:W-:-:S02]  /*7850*/  USEL UR8, UR8, URZ, !UP1 ;  /* 0x000000ff08087287 */ /* 0x000fc4000c800000 */
[----:B------:R-:W-:Y:S01]  /*7860*/  UISETP.GT.AND UP4, UPT, UR22, 0xb, UPT ;  /* 0x0000000b1600788c */ /* 0x000fe2000bf84270 */
[C---:B-1----:R-:W-:Y:S01]  /*7870*/  IADD3 R4, P3, PT, R36.reuse, R49, RZ ;  /* 0x0000003124047210 */ /* 0x042fe20007f7e0ff */
[----:B------:R-:W-:Y:S01]  /*7880*/  UISETP.GT.AND UP5, UPT, UR22, 0xc, UPT ;  /* 0x0000000c1600788c */ /* 0x000fe2000bfa4270 */
[----:B--2---:R-:W-:Y:S01]  /*7890*/  IADD3 R6, P4, PT, R36, R53, RZ ;  /* 0x0000003524067210 */ /* 0x004fe20007f9e0ff */
[----:B------:R-:W-:Y:S02]  /*78a0*/  UISETP.GT.AND UP2, UPT, UR22, 0xd, UPT ;  /* 0x0000000d1600788c */ /* 0x000fe4000bf44270 */
        /* <DEDUP_REMOVED lines=8> */
[----:B------:R-:W-:-:S02]  /*7930*/  USEL UR15, URZ, 0x4, !UP5 ;  /* 0x00000004ff0f7887 */ /* 0x000fc4000e800000 */
[----:B------:R-:W-:Y:S02]  /*7940*/  USEL UR8, UR8, URZ, !UP1 ;  /* 0x000000ff08087287 */ /* 0x000fe4000c800000 */
[----:B------:R-:W-:Y:S01]  /*7950*/  USEL UR9, UR9, URZ, !UP1 ;  /* 0x000000ff09097287 */ /* 0x000fe2000c800000 */
[C---:B-1----:R-:W-:Y:S01]  /*7960*/  IADD3 R8, P3, PT, R36.reuse, R57, RZ ;  /* 0x0000003924087210 */ /* 0x042fe20007f7e0ff */
[----:B------:R1:W-:Y:S01]  /*7970*/  LDGSTS.E [R239+0x20], desc[UR18][R4.64], P2 ;  /* 0x0002000004ef7fae */ /* 0x0003e200091a1012 */
[----:B------:R-:W-:Y:S01]  /*7980*/  USEL UR15, UR15, URZ, !UP1 ;  /* 0x000000ff0f0f7287 */ /* 0x000fe2000c800000 */
[----:B--2---:R-:W-:Y:S01]  /*7990*/  IADD3 R10, P4, PT, R36, R61, RZ ;  /* 0x0000003d240a7210 */ /* 0x004fe20007f9e0ff */
[----:B------:R-:W-:Y:S01]  /*79a0*/  UISETP.GT.AND UP3, UPT, UR22, 0xe, UPT ;  /* 0x0000000e1600788c */ /* 0x000fe2000bf64270 */
[----:B------:R2:W-:Y:S01]  /*79b0*/  LDGSTS.E [R239+0x24], desc[UR18][R6.64], P1 ;  /* 0x0002400006ef7fae */ /* 0x0005e200089a1012 */
[----:B------:R-:W-:Y:S01]  /*79c0*/  ISETP.NE.U32.AND P1, PT, RZ, UR8, PT ;  /* 0x00000008ff007c0c */ /* 0x000fe2000bf25070 */
[----:B------:R-:W-:Y:S01]  /*79d0*/  USEL UR8, URZ, 0x4, !UP2 ;  /* 0x00000004ff087887 */ /* 0x000fe2000d000000 */
[----:B------:R-:W-:Y:S01]  /*79e0*/  ISETP.NE.U32.AND P2, PT, RZ, UR9, PT ;  /* 0x00000009ff007c0c */ /* 0x000fe2000bf45070 */
[C---:B------:R-:W-:Y:S01]  /*79f0*/  IMAD.X R11, R134.reuse, 0x1, R63, P4 ;  /* 0x00000001860b7824 */ /* 0x040fe200020e063f */
[----:B------:R-:W-:Y:S01]  /*7a00*/  ISETP.NE.U32.AND P4, PT, RZ, UR15, PT ;  /* 0x0000000fff007c0c */ /* 0x000fe2000bf85070 */
[----:B------:R-:W-:Y:S01]  /*7a10*/  USEL UR9, URZ, 0x4, !UP3 ;  /* 0x00000004ff097887 */ /* 0x000fe2000d800000 */
[----:B------:R-:W-:Y:S01]  /*7a20*/  IMAD.X R9, R134, 0x1, R59, P3 ;  /* 0x0000000186097824 */ /* 0x000fe200018e063b */
[----:B-1----:R-:W-:Y:S01]  /*7a30*/  IADD3 R4, P3, PT, R36, R65, RZ ;  /* 0x0000004124047210 */ /* 0x002fe20007f7e0ff */
[----:B------:R-:W-:-:S02]  /*7a40*/  USEL UR8, UR8, URZ, !UP1 ;  /* 0x000000ff08087287 */ /* 0x000fc4000c800000 */
[----:B------:R-:W-:Y:S02]  /*7a50*/  USEL UR9, UR9, URZ, !UP1 ;  /* 0x000000ff09097287 */ /* 0x000fe4000c800000 */
[----:B------:R-:W-:Y:S01]  /*7a60*/  IMAD.X R5, R134, 0x1, R67, P3 ;  /* 0x0000000186057824 */ /* 0x000fe200018e0643 */
[----:B------:R1:W-:Y:S01]  /*7a70*/  LDGSTS.E [R239+0x28], desc[UR18][R8.64], P1 ;  /* 0x0002800008ef7fae */ /* 0x0003e200089a1012 */
[----:B------:R-:W-:Y:S01]  /*7a80*/  ISETP.NE.U32.AND P1, PT, RZ, UR8, PT ;  /* 0x00000008ff007c0c */ /* 0x000fe2000bf25070 */
[----:B------:R-:W-:Y:S01]  /*7a90*/  UISETP.GT.AND UP2, UPT, UR22, 0xf, UPT ;  /* 0x0000000f1600788c */ /* 0x000fe2000bf44270 */
[C---:B--2---:R-:W-:Y:S01]  /*7aa0*/  IADD3 R6, P3, PT, R36.reuse, R69, RZ ;  /* 0x0000004524067210 */ /* 0x044fe20007f7e0ff */
[----:B------:R-:W-:Y:S01]  /*7ab0*/  LDGSTS.E [R239+0x2c], desc[UR18][R10.64], P2 ;  /* 0x0002c0000aef7fae */ /* 0x000fe200091a1012 */
[----:B------:R-:W-:Y:S01]  /*7ac0*/  ISETP.NE.U32.AND P2, PT, RZ, UR9, PT ;  /* 0x00000009ff007c0c */ /* 0x000fe2000bf45070 */
[----:B------:R-:W-:Y:S02]  /*7ad0*/  UISETP.GT.AND UP3, UPT, UR22, 0x10, UPT ;  /* 0x000000101600788c */ /* 0x000fe4000bf64270 */
[----:B------:R2:W-:Y:S01]  /*7ae0*/  LDGSTS.E [R239+0x30], desc[UR18][R4.64], P4 ;  /* 0x0003000004ef7fae */ /* 0x0005e2000a1a1012 */
[----:B------:R-:W-:Y:S01]  /*7af0*/  IADD3 R12, P4, PT, R36, R73, RZ ;  /* 0x00000049240c7210 */ /* 0x000fe20007f9e0ff */
[----:B------:R-:W-:Y:S01]  /*7b00*/  USEL UR8, URZ, 0x4, !UP2 ;  /* 0x00000004ff087887 */ /* 0x000fe2000d000000 */
[----:B------:R-:W-:Y:S01]  /*7b10*/  IMAD.X R7, R134, 0x1, R71, P3 ;  /* 0x0000000186077824 */ /* 0x000fe200018e0647 */
[----:B------:R-:W-:-:S02]  /*7b20*/  USEL UR9, URZ, 0x4, !UP3 ;  /* 0x00000004ff097887 */ /* 0x000fc4000d800000 */
[----:B------:R-:W-:Y:S01]  /*7b30*/  USEL UR8, UR8, URZ, !UP1 ;  /* 0x000000ff08087287 */ /* 0x000fe2000c800000 */
[----:B------:R-:W-:Y:S01]  /*7b40*/  IMAD.X R13, R134, 0x1, R75, P4 ;  /* 0x00000001860d7824 */ /* 0x000fe200020e064b */
[----:B------:R-:W-:Y:S01]  /*7b50*/  USEL UR9, UR9, URZ, !UP1 ;  /* 0x000000ff09097287 */ /* 0x000fe2000c800000 */
[----:B------:R3:W-:Y:S01]  /*7b60*/  LDGSTS.E [R239+0x34], desc[UR18][R6.64], P1 ;  /* 0x0003400006ef7fae */ /* 0x0007e200089a1012 */
[----:B------:R-:W-:Y:S01]  /*7b70*/  UISETP.GT.AND UP3, UPT, UR22, 0x11, UPT ;  /* 0x000000111600788c */ /* 0x000fe2000bf64270 */
[C---:B-1----:R-:W-:Y:S01]  /*7b80*/  IADD3 R8, P4, PT, R36.reuse, R81, RZ ;  /* 0x0000005124087210 */ /* 0x042fe20007f9e0ff */
[----:B------:R-:W-:Y:S01]  /*7b90*/  UISETP.GT.AND UP4, UPT, UR22, 0x12, UPT ;  /* 0x000000121600788c */ /* 0x000fe2000bf84270 */
[----:B------:R-:W-:Y:S01]  /*7ba0*/  LDGSTS.E [R239+0x38], desc[UR18][R12.64], P2 ;  /* 0x000380000cef7fae */ /* 0x000fe200091a1012 */
[----:B------:R-:W-:Y:S01]  /*7bb0*/  ISETP.NE.U32.AND P1, PT, RZ, UR8, PT ;  /* 0x00000008ff007c0c */ /* 0x000fe2000bf25070 */
[----:B------:R-:W-:Y:S01]  /*7bc0*/  USEL UR8, URZ, 0x4, !UP3 ;  /* 0x00000004ff087887 */ /* 0x000fe2000d800000 */
[----:B------:R-:W-:Y:S01]  /*7bd0*/  ISETP.NE.U32.AND P2, PT, RZ, UR9, PT ;  /* 0x00000009ff007c0c */ /* 0x000fe2000bf45070 */
[----:B------:R-:W-:Y:S01]  /*7be0*/  USEL UR9, URZ, 0x4, !UP4 ;  /* 0x00000004ff097887 */ /* 0x000fe2000e000000 */
[----:B--2---:R-:W-:Y:S01]  /*7bf0*/  IADD3 R4, P3, PT, R36, R77, RZ ;  /* 0x0000004d24047210 */ /* 0x004fe20007f7e0ff */
[----:B------:R-:W-:Y:S01]  /*7c00*/  IMAD.X R9, R134, 0x1, R83, P4 ;  /* 0x0000000186097824 */ /* 0x000fe200020e0653 */
[----:B------:R-:W-:Y:S01]  /*7c10*/  USEL UR8, UR8, URZ, !UP1 ;  /* 0x000000ff08087287 */ /* 0x000fe2000c800000 */
[----:B------:R-:W-:Y:S01]  /*7c20*/  IADD3 R10, P4, PT, R36, R89, RZ ;  /* 0x00000059240a7210 */ /* 0x000fe20007f9e0ff */
[----:B------:R-:W-:Y:S01]  /*7c30*/  USEL UR9, UR9, URZ, !UP1 ;  /* 0x000000ff09097287 */ /* 0x000fe2000c800000 */
[----:B------:R-:W-:Y:S01]  /*7c40*/  IMAD.X R5, R134, 0x1, R79, P3 ;  /* 0x0000000186057824 */ /* 0x000fe200018e064f */
[----:B------:R-:W-:Y:S01]  /*7c50*/  UISETP.GT.AND UP2, UPT, UR22, 0x13, UPT ;  /* 0x000000131600788c */ /* 0x000fe2000bf44270 */
[----:B---3--:R-:W-:Y:S01]  /*7c60*/  IADD3 R6, P3, PT, R36, R85, RZ ;  /* 0x0000005524067210 */ /* 0x008fe20007f7e0ff */
[----:B------:R-:W-:Y:S01]  /*7c70*/  UISETP.GT.AND UP5, UPT, UR22, 0x14, UPT ;  /* 0x000000141600788c */ /* 0x000fe2000bfa4270 */
[C---:B------:R-:W-:Y:S01]  /*7c80*/  IMAD.X R11, R134.reuse, 0x1, R91, P4 ;  /* 0x00000001860b7824 */ /* 0x040fe200020e065b */
[----:B------:R1:W-:Y:S01]  /*7c90*/  LDGSTS.E [R239+0x3c], desc[UR18][R4.64], P1 ;  /* 0x0003c00004ef7fae */ /* 0x0003e200089a1012 */
[----:B------:R-:W-:Y:S01]  /*7ca0*/  ISETP.NE.U32.AND P1, PT, RZ, UR9, PT ;  /* 0x00000009ff007c0c */ /* 0x000fe2000bf25070 */
[----:B------:R-:W-:Y:S01]  /*7cb0*/  USEL UR9, URZ, 0x4, !UP5 ;  /* 0x00000004ff097887 */ /* 0x000fe2000e800000 */
[----:B------:R-:W-:Y:S01]  /*7cc0*/  IMAD.X R7, R134, 0x1, R87, P3 ;  /* 0x0000000186077824 */ /* 0x000fe200018e0657 */
[----:B------:R2:W-:Y:S01]  /*7cd0*/  LDGSTS.E [R239+0x40], desc[UR18][R8.64], P2 ;  /* 0x0004000008ef7fae */ /* 0x0005e200091a1012 */
[----:B------:R-:W-:Y:S01]  /*7ce0*/  ISETP.NE.U32.AND P2, PT, RZ, UR8, PT ;  /* 0x00000008ff007c0c */ /* 0x000fe2000bf45070 */
[----:B------:R-:W-:-:S02]  /*7cf0*/  USEL UR8, URZ, 0x4, !UP2 ;  /* 0x00000004ff087887 */ /* 0x000fc4000d000000 */
[----:B------:R-:W-:Y:S02]  /*7d00*/  USEL UR9, UR9, URZ, !UP1 ;  /* 0x000000ff09097287 */ /* 0x000fe4000c800000 */
[----:B------:R-:W-:Y:S02]  /*7d10*/  USEL UR8, UR8, URZ, !UP1 ;  /* 0x000000ff08087287 */ /* 0x000fe4000c800000 */
        /* <DEDUP_REMOVED lines=23> */
[----:B------:R-:W-:Y:S01]  /*7e90*/  UISETP.GT.AND UP3, UPT, UR22, 0x19, UPT ;  /* 0x000000191600788c */ /* 0x000fe2000bf64270 */
[----:B------:R-:W-:Y:S01]  /*7ea0*/  ISETP.NE.U32.AND P2, PT, RZ, UR9, PT ;  /* 0x00000009ff007c0c */ /* 0x000fe2000bf45070 */
[C---:B------:R-:W-:Y:S01]  /*7eb0*/  IMAD.X R11, R134.reuse, 0x1, R107, P4 ;  /* 0x00000001860b7824 */ /* 0x040fe200020e066b */
[----:B------:R-:W-:Y:S01]  /*7ec0*/  ISETP.NE.U32.AND P4, PT, RZ, UR15, PT ;  /* 0x0000000fff007c0c */ /* 0x000fe2000bf85070 */
[----:B------:R-:W-:Y:S01]  /*7ed0*/  USEL UR8, URZ, 0x4, !UP2 ;  /* 0x00000004ff087887 */ /* 0x000fe2000d000000 */
[----:B------:R-:W-:Y:S01]  /*7ee0*/  IMAD.X R7, R134, 0x1, R103, P3 ;  /* 0x0000000186077824 */ /* 0x000fe200018e0667 */
[----:B------:R-:W-:Y:S01]  /*7ef0*/  USEL UR9, URZ, 0x4, !UP3 ;  /* 0x00000004ff097887 */ /* 0x000fe2000d800000 */
        /* <DEDUP_REMOVED lines=16> */
[----:B------:R-:W-:Y:S01]  /*8000*/  IMAD.X R13, R134, 0x1, R119, P4 ;  /* 0x00000001860d7824 */ /* 0x000fe200020e0677 */
[----:B------:R-:W-:Y:S01]  /*8010*/  USEL UR8, UR8, URZ, !UP1 ;  /* 0x000000ff08087287 */ /* 0x000fe2000c800000 */
[----:B------:R3:W-:Y:S01]  /*8020*/  LDGSTS.E [R239+0x60], desc[UR18][R8.64], P1 ;  /* 0x0006000008ef7fae */ /* 0x0007e200089a1012 */
[----:B------:R-:W-:Y:S01]  /*8030*/  USEL UR9, UR9, URZ, !UP1 ;  /* 0x000000ff09097287 */ /* 0x000fe2000c800000 */
[C---:B-1----:R-:W-:Y:S01]  /*8040*/  IADD3 R6, P4, PT, R36.reuse, R125, RZ ;  /* 0x0000007d24067210 */ /* 0x042fe20007f9e0ff */
[----:B------:R-:W-:Y:S01]  /*8050*/  UISETP.GT.AND UP2, UPT, UR22, 0x1c, UPT ;  /* 0x0000001c1600788c */ /* 0x000fe2000bf44270 */
[----:B------:R-:W-:Y:S01]  /*8060*/  LDGSTS.E [R239+0x64], desc[UR18][R12.64], P2 ;  /* 0x000640000cef7fae */ /* 0x000fe200091a1012 */
[----:B------:R-:W-:Y:S01]  /*8070*/  ISETP.NE.U32.AND P2, PT, RZ, UR8, PT ;  /* 0x00000008ff007c0c */ /* 0x000fe2000bf45070 */
[----:B------:R-:W-:Y:S01]  /*8080*/  UISETP.GT.AND UP3, UPT, UR22, 0x1d, UPT ;  /* 0x0000001d1600788c */ /* 0x000fe2000bf64270 */
[----:B--2---:R-:W-:Y:S01]  /*8090*/  IADD3 R4, P3, PT, R36, R121, RZ ;  /* 0x0000007924047210 */ /* 0x004fe20007f7e0ff */
[----:B------:R-:W-:Y:S01]  /*80a0*/  USEL UR8, URZ, 0x4, !UP2 ;  /* 0x00000004ff087887 */ /* 0x000fe2000d000000 */
[----:B------:R-:W-:Y:S01]  /*80b0*/  ISETP.NE.U32.AND P1, PT, RZ, UR9, PT ;  /* 0x00000009ff007c0c */ /* 0x000fe2000bf25070 */
[----:B------:R-:W-:Y:S01]  /*80c0*/  USEL UR9, URZ, 0x4, !UP3 ;  /* 0x00000004ff097887 */ /* 0x000fe2000d800000 */
[C---:B------:R-:W-:Y:S01]  /*80d0*/  IMAD.X R7, R134.reuse, 0x1, R133, P4 ;  /* 0x0000000186077824 */ /* 0x040fe200020e0685 */
[----:B------:R-:W-:Y:S01]  /*80e0*/  USEL UR8, UR8, URZ, !UP1 ;  /* 0x000000ff08087287 */ /* 0x000fe2000c800000 */
[----:B------:R-:W-:Y:S01]  /*80f0*/  IMAD.X R5, R134, 0x1, R123, P3 ;  /* 0x0000000186057824 */ /* 0x000fe200018e067b */
[----:B------:R-:W-:Y:S01]  /*8100*/  USEL UR9, UR9, URZ, !UP1 ;  /* 0x000000ff09097287 */ /* 0x000fe2000c800000 */
[C---:B---3--:R-:W-:Y:S01]  /*8110*/  IADD3 R8, P3, PT, R36.reuse, R139, RZ ;  /* 0x0000008b24087210 */ /* 0x048fe20007f7e0ff */
[----:B------:R-:W-:Y:S01]  /*8120*/  UISETP.GT.AND UP2, UPT, UR22, 0x1e, UPT ;  /* 0x0000001e1600788c */ /* 0x000fe2000bf44270 */
[----:B------:R-:W-:Y:S01]  /*8130*/  IADD3 R10, P4, PT, R36, R143, RZ ;  /* 0x0000008f240a7210 */ /* 0x000fe20007f9e0ff */
[----:B------:R1:W-:Y:S01]  /*8140*/  LDGSTS.E [R239+0x68], desc[UR18][R4.64], P2 ;  /* 0x0006800004ef7fae */ /* 0x0003e200091a1012 */
[----:B------:R-:W-:Y:S01]  /*8150*/  UISETP.NE.U32.AND UP3, UPT, UR9, URZ, UPT ;  /* 0x000000ff0900728c */ /* 0x000fe2000bf65070 */
[----:B------:R-:W-:Y:S01]  /*8160*/  ISETP.NE.U32.AND P2, PT, RZ, UR8, PT ;  /* 0x00000008ff007c0c */ /* 0x000fe2000bf45070 */
[C---:B------:R-:W-:Y:S01]  /*8170*/  IMAD.X R9, R134.reuse, 0x1, R141, P3 ;  /* 0x0000000186097824 */ /* 0x040fe200018e068d */
[----:B------:R2:W-:Y:S01]  /*8180*/  LDGSTS.E [R239+0x6c], desc[UR18][R6.64], P1 ;  /* 0x0006c00006ef7fae */ /* 0x0005e200089a1012 */
[----:B------:R-:W-:Y:S01]  /*8190*/  IMAD.X R11, R134, 0x1, R145, P4 ;  /* 0x00000001860b7824 */ /* 0x000fe200020e0691 */
[----:B------:R-:W-:Y:S01]  /*81a0*/  USEL UR8, URZ, 0x4, !UP2 ;  /* 0x00000004ff087887 */ /* 0x000fe2000d000000 */
[----:B------:R-:W-:Y:S01]  /*81b0*/  PLOP3.LUT P1, PT, PT, PT, UP3, 0x40, 0x4 ;  /* 0x000000000004781c */ /* 0x000fe20003f2e838 */
[----:B------:R-:W-:-:S02]  /*81c0*/  UISETP.GT.AND UP3, UPT, UR22, 0x1f, UPT ;  /* 0x0000001f1600788c */ /* 0x000fc4000bf64270 */
[----:B------:R-:W-:Y:S02]  /*81d0*/  USEL UR8, UR8, URZ, !UP1 ;  /* 0x000000ff08087287 */ /* 0x000fe4000c800000 */
[----:B------:R-:W-:Y:S02]  /*81e0*/  USEL UR9, URZ, 0x4, !UP3 ;  /* 0x00000004ff097887 */ /* 0x000fe4000d800000 */
[----:B------:R-:W-:Y:S01]  /*81f0*/  UIADD3 UR14, UPT, UPT, UR14, 0x1, URZ ;  /* 0x000000010e0e7890 */ /* 0x000fe2000fffe0ff */
[----:B------:R3:W-:Y:S01]  /*8200*/  LDGSTS.E [R239+0x70], desc[UR18][R8.64], P2 ;  /* 0x0007000008ef7fae */ /* 0x0007e200091a1012 */
[----:B------:R-:W-:Y:S01]  /*8210*/  ISETP.GE.AND P2, PT, R126, UR22, PT ;  /* 0x000000167e007c0c */ /* 0x000fe2000bf46270 */
[----:B------:R-:W-:Y:S01]  /*8220*/  USEL UR9, UR9, URZ, !UP1 ;  /* 0x000000ff09097287 */ /* 0x000fe2000c800000 */
[----:B------:R-:W-:Y:S01]  /*8230*/  ISETP.NE.U32.AND P4, PT, RZ, UR8, PT ;  /* 0x00000008ff007c0c */ /* 0x000fe2000bf85070 */
[----:B------:R-:W-:Y:S01]  /*8240*/  UIADD3 UR5, UPT, UPT, UR5, 0x1, URZ ;  /* 0x0000000105057890 */ /* 0x000fe2000fffe0ff */
[----:B------:R4:W-:Y:S01]  /*8250*/  LDGSTS.E [R239+0x74], desc[UR18][R10.64], !P1 ;  /* 0x000740000aef7fae */ /* 0x0009e2000c9a1012 */
[----:B-1----:R-:W-:Y:S01]  /*8260*/  SEL R5, RZ, 0x4, P2 ;  /* 0x00000004ff057807 */ /* 0x002fe20001000000 */
[----:B------:R-:W-:Y:S01]  /*8270*/  UIADD3 UR13, UPT, UPT, UR13, 0x1, URZ ;  /* 0x000000010d0d7890 */ /* 0x000fe2000fffe0ff */
[----:B------:R-:W-:Y:S01]  /*8280*/  PLOP3.LUT P2, PT, PT, PT, UP1, 0x40, 0x4 ;  /* 0x000000000004781c */ /* 0x000fe20003f4e818 */
[----:B------:R-:W-:Y:S01]  /*8290*/  UISETP.GT.AND UP1, UPT, UR14, 0x3, UPT ;  /* 0x000000030e00788c */ /* 0x000fe2000bf24270 */
[----:B------:R-:W-:Y:S01]  /*82a0*/  IADD3 R4, P1, PT, R36, R147, RZ ;  /* 0x0000009324047210 */ /* 0x000fe20007f3e0ff */
[----:B------:R-:W-:Y:S01]  /*82b0*/  UIADD3 UR22, UPT, UPT, UR22, -0x20, URZ ;  /* 0xffffffe016167890 */ /* 0x000fe2000fffe0ff */
[----:B--2---:R-:W-:Y:S01]  /*82c0*/  SEL R6, R5, RZ, P2 ;  /* 0x000000ff05067207 */ /* 0x004fe20001000000 */
[----:B------:R-:W-:-:S02]  /*82d0*/  USEL UR14, UR14, URZ, !UP1 ;  /* 0x000000ff0e0e7287 */ /* 0x000fc4000c800000 */
[----:B------:R-:W-:Y:S01]  /*82e0*/  IMAD.X R5, R134, 0x1, R149, P1 ;  /* 0x0000000186057824 */ /* 0x000fe200008e0695 */
[----:B------:R-:W-:Y:S01]  /*82f0*/  ISETP.NE.U32.AND P1, PT, RZ, UR9, PT ;  /* 0x00000009ff007c0c */ /* 0x000fe2000bf25070 */
[----:B------:R-:W-:Y:S01]  /*8300*/  ULEA UR8, UR14, UR10, 0xd ;  /* 0x0000000a0e087291 */ /* 0x000fe2000f8e68ff */
[----:B------:R-:W-:Y:S01]  /*8310*/  ISETP.NE.U32.AND P2, PT, R6, RZ, PT ;  /* 0x000000ff0600720c */ /* 0x000fe20003f45070 */
[----:B------:R-:W-:Y:S01]  /*8320*/  UISETP.GT.AND UP1, UPT, UR13, 0x1, UPT ;  /* 0x000000010d00788c */ /* 0x000fe2000bf24270 */
[----:B------:R-:W-:Y:S01]  /*8330*/  IADD3 R6, P3, PT, R36, R151, RZ ;  /* 0x0000009724067210 */ /* 0x000fe20007f7e0ff */
[----:B------:R1:W-:Y:S01]  /*8340*/  LDGSTS.E [R239+0x78], desc[UR18][R4.64], P4 ;  /* 0x0007800004ef7fae */ /* 0x0003e2000a1a1012 */
[----:B---3--:R-:W-:Y:S01]  /*8350*/  IADD3 R8, P4, PT, R38, R155, RZ ;  /* 0x0000009b26087210 */ /* 0x008fe20007f9e0ff */
[----:B------:R-:W-:Y:S01]  /*8360*/  VIADD R19, R129, UR8 ;  /* 0x0000000881137c36 */ /* 0x000fe20008000000 */
[----:B------:R-:W-:Y:S01]  /*8370*/  USEL UR13, UR13, URZ, !UP1 ;  /* 0x000000ff0d0d7287 */ /* 0x000fe2000c800000 */
[----:B------:R-:W-:Y:S01]  /*8380*/  IMAD.X R7, R134, 0x1, R153, P3 ;  /* 0x0000000186077824 */ /* 0x000fe200018e0699 */
[----:B----4-:R-:W-:Y:S01]  /*8390*/  IADD3 R10, P3, PT, R38, R167, RZ ;  /* 0x000000a7260a7210 */ /* 0x010fe20007f7e0ff */
[----:B------:R-:W-:-:S02]  /*83a0*/  IMAD.X R9, R224, 0x1, R157, P4 ;  /* 0x00000001e0097824 */ /* 0x000fc400020e069d */
[----:B------:R-:W-:Y:S01]  /*83b0*/  VIADD R21, R165, UR8 ;  /* 0x00000008a5157c36 */ /* 0x000fe20008000000 */
[----:B------:R2:W-:Y:S01]  /*83c0*/  LDGSTS.E [R239+0x7c], desc[UR18][R6.64], P1 ;  /* 0x0007c00006ef7fae */ /* 0x0005e200089a1012 */
[----:B------:R-:W-:Y:S01]  /*83d0*/  IADD3 R12, P1, PT, R38, R175, RZ ;  /* 0x000000af260c7210 */ /* 0x000fe20007f3e0ff */
[----:B------:R-:W-:Y:S01]  /*83e0*/  IMAD.X R11, R224, 0x1, R169, P3 ;  /* 0x00000001e00b7824 */ /* 0x000fe200018e06a9 */
[----:B-1----:R-:W-:Y:S01]  /*83f0*/  IADD3 R4, P3, PT, R38, R183, RZ ;  /* 0x000000b726047210 */ /* 0x002fe20007f7e0ff */
[----:B------:R-:W0:Y:S01]  /*8400*/  LDGDEPBAR ;  /* 0x00000000000079af */ /* 0x000e220000000000 */
[----:B------:R-:W-:Y:S01]  /*8410*/  USEL UR8, URZ, 0x1, !UP1 ;  /* 0x00000001ff087887 */ /* 0x000fe2000c800000 */
[----:B------:R-:W-:Y:S01]  /*8420*/  IMAD.X R13, R224, 0x1, R177, P1 ;  /* 0x00000001e00d7824 */ /* 0x000fe200008e06b1 */
[----:B------:R-:W-:Y:S01]  /*8430*/  IADD3 R14, P1, PT, R38, R191, RZ ;  /* 0x000000bf260e7210 */ /* 0x000fe20007f3e0ff */
[----:B------:R-:W-:Y:S01]  /*8440*/  IMAD.X R5, R224, 0x1, R185, P3 ;  /* 0x00000001e0057824 */ /* 0x000fe200018e06b9 */
[----:B------:R1:W-:Y:S01]  /*8450*/  LDGSTS.E [R19+0xc000], desc[UR18][R8.64], P2 ;  /* 0x0c00000008137fae */ /* 0x0003e200091a1012 */
[----:B------:R-:W-:Y:S01]  /*8460*/  ULOP3.LUT UR8, UR4, UR8, URZ, 0x3c, !UPT ;  /* 0x0000000804087292 */ /* 0x000fe2000f8e3cff */
[----:B--2---:R-:W-:Y:S01]  /*8470*/  IADD3 R6, P3, PT, R38, R199, RZ ;  /* 0x000000c726067210 */ /* 0x004fe20007f7e0ff */
[----:B------:R-:W-:Y:S01]  /*8480*/  IMAD.X R15, R224, 0x1, R193, P1 ;  /* 0x00000001e00f7824 */ /* 0x000fe200008e06c1 */
[----:B------:R-:W-:Y:S01]  /*8490*/  IADD3 R16, P1, PT, R38, R207, RZ ;  /* 0x000000cf26107210 */ /* 0x000fe20007f3e0ff */
[----:B------:R2:W-:Y:S02]  /*84a0*/  LDGSTS.E [R19+0xc400], desc[UR18][R10.64], P2 ;  /* 0x0c4000000a137fae */ /* 0x0005e400091a1012 */
[----:B------:R-:W-:-:S02]  /*84b0*/  IMAD.X R7, R224, 0x1, R201, P3 ;  /* 0x00000001e0077824 */ /* 0x000fc400018e06c9 */
[----:B------:R-:W-:Y:S01]  /*84c0*/  IMAD.X R17, R224, 0x1, R209, P1 ;  /* 0x00000001e0117824 */ /* 0x000fe200008e06d1 */
[----:B------:R3:W-:Y:S01]  /*84d0*/  LDGSTS.E [R19+0xc800], desc[UR18][R12.64], P2 ;  /* 0x0c8000000c137fae */ /* 0x0007e200091a1012 */
[----:B-1----:R-:W-:-:S03]  /*84e0*/  IADD3 R8, P3, PT, R38, R215, RZ ;  /* 0x000000d726087210 */ /* 0x002fc60007f7e0ff */
[----:B------:R1:W-:Y:S02]  /*84f0*/  LDGSTS.E [R19+0xcc00], desc[UR18][R4.64], P2 ;  /* 0x0cc0000004137fae */ /* 0x0003e400091a1012 */
[----:B------:R-:W-:Y:S01]  /*8500*/  IMAD.X R9, R224, 0x1, R217, P3 ;  /* 0x00000001e0097824 */ /* 0x000fe200018e06d9 */
[C---:B--2---:R-:W-:Y:S01]  /*8510*/  IADD3 R10, P1, PT, R38.reuse, R161, RZ ;  /* 0x000000a1260a7210 */ /* 0x044fe20007f3e0ff */
[----:B------:R2:W-:Y:S01]  /*8520*/  LDGSTS.E [R19+0xd000], desc[UR18][R14.64], P2 ;  /* 0x0d0000000e137fae */ /* 0x0005e200091a1012 */
[----:B---3--:R-:W-:-:S03]  /*8530*/  IADD3 R12, P3, PT, R38, R171, RZ ;  /* 0x000000ab260c7210 */ /* 0x008fc60007f7e0ff */
[----:B------:R-:W-:Y:S01]  /*8540*/  IMAD.X R11, R224, 0x1, R163, P1 ;  /* 0x00000001e00b7824 */ /* 0x000fe200008e06a3 */
[----:B------:R3:W-:Y:S01]  /*8550*/  LDGSTS.E [R19+0xd400], desc[UR18][R6.64], P2 ;  /* 0x0d40000006137fae */ /* 0x0007e200091a1012 */
[----:B-1----:R-:W-:Y:S01]  /*8560*/  IADD3 R4, P1, PT, R38, R179, RZ ;  /* 0x000000b326047210 */ /* 0x002fe20007f3e0ff */
[----:B------:R-:W-:Y:S02]  /*8570*/  IMAD.X R13, R224, 0x1, R173, P3 ;  /* 0x00000001e00d7824 */ /* 0x000fe400018e06ad */
[----:B------:R1:W-:Y:S01]  /*8580*/  LDGSTS.E [R19+0xd800], desc[UR18][R16.64], P2 ;  /* 0x0d80000010137fae */ /* 0x0003e200091a1012 */
[----:B--2---:R-:W-:Y:S01]  /*8590*/  IADD3 R14, P4, PT, R38, R195, RZ ;  /* 0x000000c3260e7210 */ /* 0x004fe20007f9e0ff */
[C---:B------:R-:W-:Y:S02]  /*85a0*/  IMAD.X R5, R224.reuse, 0x1, R181, P1 ;  /* 0x00000001e0057824 */ /* 0x040fe400008e06b5 */
[----:B------:R2:W-:Y:S02]  /*85b0*/  LDGSTS.E [R19+0xdc00], desc[UR18][R8.64], P2 ;  /* 0x0dc0000008137fae */ /* 0x0005e400091a1012 */
[----:B------:R-:W-:Y:S01]  /*85c0*/  IMAD.X R15, R224, 0x1, R197, P4 ;  /* 0x00000001e00f7824 */ /* 0x000fe200020e06c5 */
[C---:B---3--:R-:W-:Y:S01]  /*85d0*/  IADD3 R6, P3, PT, R38.reuse, R187, RZ ;  /* 0x000000bb26067210 */ /* 0x048fe20007f7e0ff */
[----:B------:R3:W-:Y:S01]  /*85e0*/  LDGSTS.E [R21+0xc200], desc[UR18][R10.64], P2 ;  /* 0x0c2000000a157fae */ /* 0x0007e200091a1012 */
[----:B-1----:R-:W-:-:S03]  /*85f0*/  IADD3 R16, P1, PT, R38, R203, RZ ;  /* 0x000000cb26107210 */ /* 0x002fc60007f3e0ff */
[----:B------:R-:W-:Y:S01]  /*8600*/  IMAD.X R7, R224, 0x1, R189, P3 ;  /* 0x00000001e0077824 */ /* 0x000fe200018e06bd */
[----:B------:R-:W-:Y:S01]  /*8610*/  LDGSTS.E [R21+0xc600], desc[UR18][R12.64], P2 ;  /* 0x0c6000000c157fae */ /* 0x000fe200091a1012 */
[----:B--2---:R-:W-:Y:S01]  /*8620*/  IADD3 R8, P3, PT, R38, R211, RZ ;  /* 0x000000d326087210 */ /* 0x004fe20007f7e0ff */
[----:B------:R-:W-:Y:S01]  /*8630*/  IMAD.X R17, R224, 0x1, R205, P1 ;  /* 0x00000001e0117824 */ /* 0x000fe200008e06cd */
[----:B------:R-:W-:Y:S01]  /*8640*/  ISETP.NE.U32.AND P1, PT, R40, UR5, PT ;  /* 0x0000000528007c0c */ /* 0x000fe2000bf25070 */
[----:B------:R1:W-:Y:S01]  /*8650*/  LDGSTS.E [R21+0xca00], desc[UR18][R4.64], P2 ;  /* 0x0ca0000004157fae */ /* 0x0003e200091a1012 */
[----:B---3--:R-:W-:Y:S01]  /*8660*/  IADD3 R10, P4, PT, R38, R219, RZ ;  /* 0x000000db260a7210 */ /* 0x008fe20007f9e0ff */
[----:B------:R-:W-:Y:S02]  /*8670*/  IMAD.X R9, R224, 0x1, R213, P3 ;  /* 0x00000001e0097824 */ /* 0x000fe400018e06d5 */
[----:B------:R2:W-:Y:S01]  /*8680*/  LDGSTS.E [R21+0xce00], desc[UR18][R6.64], P2 ;  /* 0x0ce0000006157fae */ /* 0x0005e200091a1012 */
[----:B------:R-:W-:Y:S01]  /*8690*/  IADD3 R36, P3, PT, R36, R3, RZ ;  /* 0x0000000324247210 */ /* 0x000fe20007f7e0ff */
[----:B------:R-:W-:-:S02]  /*86a0*/  IMAD.X R11, R224, 0x1, R221, P4 ;  /* 0x00000001e00b7824 */ /* 0x000fc400020e06dd */
[----:B------:R2:W-:Y:S02]  /*86b0*/  LDGSTS.E [R21+0xd200], desc[UR18][R14.64], P2 ;  /* 0x0d2000000e157fae */ /* 0x0005e400091a1012 */
[----:B------:R-:W-:Y:S02]  /*86c0*/  IMAD.X R134, R134, 0x1, R131, P3 ;  /* 0x0000000186867824 */ /* 0x000fe400018e0683 */
[----:B------:R2:W-:Y:S01]  /*86d0*/  LDGSTS.E [R21+0xd600], desc[UR18][R16.64], P2 ;  /* 0x0d60000010157fae */ /* 0x0005e200091a1012 */
[----:B-1----:R-:W-:-:S03]  /*86e0*/  IMAD.U32 R5, RZ, RZ, UR4 ;  /* 0x00000004ff057e24 */ /* 0x002fc6000f8e00ff */
[----:B------:R2:W-:Y:S04]  /*86f0*/  LDGSTS.E [R21+0xda00], desc[UR18][R8.64], P2 ;  /* 0x0da0000008157fae */ /* 0x0005e800091a1012 */
[----:B------:R2:W-:Y:S01]  /*8700*/  LDGSTS.E [R21+0xde00], desc[UR18][R10.64], P2 ;  /* 0x0de000000a157fae */ /* 0x0005e200091a1012 */
[----:B------:R-:W-:-:S03]  /*8710*/  IADD3 R38, P2, PT, R38, R135, RZ ;  /* 0x0000008726267210 */ /* 0x000fc60007f5e0ff */
[----:B------:R-:W0:Y:S02]  /*8720*/  LDGDEPBAR ;  /* 0x00000000000079af */ /* 0x000e240000000000 */
[----:B------:R-:W-:Y:S01]  /*8730*/  IMAD.X R224, R224, 0x1, R137, P2 ;  /* 0x00000001e0e07824 */ /* 0x000fe200010e0689 */
[----:B------:R-:W-:Y:S07]  /*8740*/  @P1 BRA `(.L_x_11) ;  /* 0xffffffe800481947 */ /* 0x000fee000383ffff */
.L_x_8:
[----:B------:R-:W3:Y:S01]  /*8750*/  LDCU.128 UR24, c[0x0][0x390] ;  /* 0x00007200ff1877ac */ /* 0x000ee20008000c00 */
[C---:B-1----:R-:W-:Y:S02]  /*8760*/  VIADD R5, R0.reuse, 0x2 ;  /* 0x0000000200057836 */ /* 0x042fe40000000000 */
[C---:B--2---:R-:W-:Y:S01]  /*8770*/  VIADD R6, R0.reuse, 0x1 ;  /* 0x0000000100067836 */ /* 0x044fe20000000000 */
[----:B------:R-:W1:Y:S01]  /*8780*/  LDCU UR6, c[0x0][0x3b8] ;  /* 0x00007700ff0677ac */ /* 0x000e620008000800 */
[C---:B------:R-:W-:Y:S02]  /*8790*/  VIADD R3, R0.reuse, 0x3 ;  /* 0x0000000300037836 */ /* 0x040fe40000000000 */
[----:B------:R-:W-:Y:S01]  /*87a0*/  VIADD R99, R0, 0x4 ;  /* 0x0000000400637836 */ /* 0x000fe20000000000 */
[----:B------:R-:W2:Y:S01]  /*87b0*/  LDCU UR5, c[0x0][0x3b4] ;  /* 0x00007680ff0577ac */ /* 0x000ea20008000800 */
[----:B---3--:R-:W-:Y:S01]  /*87c0*/  ISETP.GE.AND P1, PT, R128, UR26, PT ;  /* 0x0000001a80007c0c */ /* 0x008fe2000bf26270 */
[----:B-1----:R-:W-:-:S03]  /*87d0*/  IMAD R4, R0, UR6, RZ ;  /* 0x0000000600047c24 */ /* 0x002fc6000f8e02ff */
[----:B------:R-:W-:Y:S02]  /*87e0*/  ISETP.LT.AND P3, PT, R5, UR27, !P1 ;  /* 0x0000001b05007c0c */ /* 0x000fe4000cf61270 */
[----:B------:R-:W-:Y:S01]  /*87f0*/  ISETP.LT.AND P4, PT, R6, UR27, !P1 ;  /* 0x0000001b06007c0c */ /* 0x000fe2000cf81270 */
[----:B------:R-:W-:Y:S01]  /*8800*/  VIADD R5, R4, UR6 ;  /* 0x0000000604057c36 */ /* 0x000fe20008000000 */
[----:B------:R-:W-:Y:S01]  /*8810*/  ISETP.LT.AND P2, PT, R3, UR27, !P1 ;  /* 0x0000001b03007c0c */ /* 0x000fe2000cf41270 */
[----:B--2---:R-:W-:Y:S02]  /*8820*/  IMAD R2, R128, UR5, RZ ;  /* 0x0000000580027c24 */ /* 0x004fe4000f8e02ff */
[----:B------:R-:W-:-:S03]  /*8830*/  VIADD R6, R5, UR6 ;  /* 0x0000000605067c36 */ /* 0x000fc60008000000 */
[----:B------:R-:W-:Y:S01]  /*8840*/  LEA R3, P5, R2, UR24, 0x2 ;  /* 0x0000001802037c11 */ /* 0x000fe2000f8a10ff */
[----:B------:R-:W-:Y:S01]  /*8850*/  VIADD R7, R6, UR6 ;  /* 0x0000000606077c36 */ /* 0x000fe20008000000 */
[----:B------:R-:W-:Y:S11]  /*8860*/  @!P6 BRA `(.L_x_12) ;  /* 0x000000000010e947 */ /* 0x000ff60003800000 */
[----:B------:R-:W-:-:S06]  /*8870*/  USHF.L.U32 UR4, UR4, 0x1f, URZ ;  /* 0x0000001f04047899 */ /* 0x000fcc00080006ff */
[----:B------:R-:W-:-:S04]  /*8880*/  IMAD.U32 R8, RZ, RZ, UR4 ;  /* 0x00000004ff087e24 */ /* 0x000fc8000f8e00ff */
[----:B------:R-:W1:Y:S02]  /*8890*/  SYNCS.PHASECHK.TRANS64.TRYWAIT P6, [UR12], R8 ;  /* 0x00000008ff0075a7 */ /* 0x000e6400080c110c */
[----:B-1----:R-:W-:Y:S05]  /*88a0*/  @!P6 BRA `(.L_x_13) ;  /* 0x0000001800ace947 */ /* 0x002fea0003800000 */
.L_x_12:
[----:B------:R-:W-:-:S04]  /*88b0*/  DEPBAR.LE SB0, 0x0 ;  /* 0x000080000000791a */ /* 0x000fc80000000000 */
[----:B------:R-:W-:Y:S01]  /*88c0*/  BAR.SYNC.DEFER_BLOCKING 0x0 ;  /* 0x0000000000007b1d */ /* 0x000fe20000010000 */
[----:B------:R-:W-:Y:S01]  /*88d0*/  VIADD R8, R7, UR6 ;  /* 0x0000000607087c36 */ /* 0x000fe20008000000 */
[----:B------:R-:W-:Y:S01]  /*88e0*/  LEA.HI.X.SX32 R2, R2, UR25, 0x2, P5 ;  /* 0x0000001902027c11 */ /* 0x000fe2000a8f16ff */
[----:B------:R-:W-:Y:S01]  /*88f0*/  VIADD R101, R0, 0x5 ;  /* 0x0000000500657836 */ /* 0x000fe20000000000 */
[-C--:B------:R-:W-:Y:S01]  /*8900*/  LEA R68, P6, R4, R3.reuse, 0x2 ;  /* 0x0000000304447211 */ /* 0x080fe200078c10ff */
[----:B------:R-:W-:Y:S01]  /*8910*/  VIADD R79, R8, UR6 ;  /* 0x00000006084f7c36 */ /* 0x000fe20008000000 */
[-C--:B------:R-:W-:Y:S01]  /*8920*/  LEA R70, P5, R5, R3.reuse, 0x2 ;  /* 0x0000000305467211 */ /* 0x080fe200078a10ff */
[----:B------:R-:W-:Y:S01]  /*8930*/  VIADD R102, R0, 0x6 ;  /* 0x0000000600667836 */ /* 0x000fe20000000000 */
[----:B------:R-:W-:Y:S01]  /*8940*/  LEA.HI.X.SX32 R69, R4, R2, 0x2, P6 ;  /* 0x0000000204457211 */ /* 0x000fe200030f16ff */
[----:B------:R-:W-:Y:S01]  /*8950*/  VIADD R81, R79, UR6 ;  /* 0x000000064f517c36 */ /* 0x000fe20008000000 */
[----:B------:R-:W-:-:S02]  /*8960*/  LEA R72, P6, R6, R3, 0x2 ;  /* 0x0000000306487211 */ /* 0x000fc400078c10ff */
[-C--:B------:R-:W-:Y:S01]  /*8970*/  LEA.HI.X.SX32 R71, R5, R2.reuse, 0x2, P5 ;  /* 0x0000000205477211 */ /* 0x080fe200028f16ff */
[----:B------:R-:W-:Y:S01]  /*8980*/  VIADD R83, R81, UR6 ;  /* 0x0000000651537c36 */ /* 0x000fe20008000000 */
[-C--:B------:R-:W-:Y:S02]  /*8990*/  LEA.HI.X.SX32 R73, R6, R2.reuse, 0x2, P6 ;  /* 0x0000000206497211 */ /* 0x080fe400030f16ff */
[CC--:B------:R-:W-:Y:S01]  /*89a0*/  LEA R76, P6, R8.reuse, R3.reuse, 0x2 ;  /* 0x00000003084c7211 */ /* 0x0c0fe200078c10ff */
[----:B------:R-:W-:Y:S01]  /*89b0*/  VIADD R85, R83, UR6 ;  /* 0x0000000653557c36 */ /* 0x000fe20008000000 */
[-C--:B------:R-:W-:Y:S02]  /*89c0*/  LEA R74, P5, R7, R3.reuse, 0x2 ;  /* 0x00000003074a7211 */ /* 0x080fe400078a10ff */
[-C--:B------:R-:W-:Y:S01]  /*89d0*/  LEA.HI.X.SX32 R77, R8, R2.reuse, 0x2, P6 ;  /* 0x00000002084d7211 */ /* 0x080fe200030f16ff */
[----:B------:R-:W-:Y:S01]  /*89e0*/  VIADD R87, R85, UR6 ;  /* 0x0000000655577c36 */ /* 0x000fe20008000000 */
[----:B------:R-:W-:Y:S01]  /*89f0*/  LEA R78, P6, R79, R3, 0x2 ;  /* 0x000000034f4e7211 */ /* 0x000fe200078c10ff */
[----:B------:R-:W1:Y:S02]  /*8a00*/  @!P0 SYNCS.CCTL.IV [UR10+0x14000] ;  /* 0x01400000ff0089b1 */ /* 0x000e64000800000a */
[----:B-1----:R-:W-:Y:S01]  /*8a10*/  BAR.SYNC.DEFER_BLOCKING 0x0 ;  /* 0x0000000000007b1d */ /* 0x002fe20000010000 */
[----:B------:R-:W-:Y:S01]  /*8a20*/  VIADD R89, R87, UR6 ;  /* 0x0000000657597c36 */ /* 0x000fe20008000000 */
[----:B------:R-:W-:-:S02]  /*8a30*/  LEA.HI.X.SX32 R75, R7, R2, 0x2, P5 ;  /* 0x00000002074b7211 */ /* 0x000fc400028f16ff */
[-C--:B------:R-:W-:Y:S01]  /*8a40*/  LEA R80, P5, R81, R3.reuse, 0x2 ;  /* 0x0000000351507211 */ /* 0x080fe200078a10ff */
[----:B------:R-:W-:Y:S01]  /*8a50*/  VIADD R91, R89, UR6 ;  /* 0x00000006595b7c36 */ /* 0x000fe20008000000 */
[-C--:B------:R-:W-:Y:S02]  /*8a60*/  LEA.HI.X.SX32 R79, R79, R2.reuse, 0x2, P6 ;  /* 0x000000024f4f7211 */ /* 0x080fe400030f16ff */
[-C--:B------:R-:W-:Y:S01]  /*8a70*/  LEA R82, P6, R83, R3.reuse, 0x2 ;  /* 0x0000000353527211 */ /* 0x080fe200078c10ff */
[----:B------:R-:W-:Y:S01]  /*8a80*/  VIADD R93, R91, UR6 ;  /* 0x000000065b5d7c36 */ /* 0x000fe20008000000 */
[-C--:B------:R-:W-:Y:S01]  /*8a90*/  LEA.HI.X.SX32 R81, R81, R2.reuse, 0x2, P5 ;  /* 0x0000000251517211 */ /* 0x080fe200028f16ff */
[----:B------:R-:W1:Y:S01]  /*8aa0*/  LDTM.x64 R4, tmem[UR11] ;  /* 0x0000000b000479ee */ /* 0x000e620008340000 */
[----:B------:R-:W-:Y:S01]  /*8ab0*/  LEA R84, P5, R85, R3, 0x2 ;  /* 0x0000000355547211 */ /* 0x000fe200078a10ff */
[----:B------:R-:W-:Y:S01]  /*8ac0*/  VIADD R95, R93, UR6 ;  /* 0x000000065d5f7c36 */ /* 0x000fe20008000000 */
[----:B------:R-:W-:-:S02]  /*8ad0*/  LEA.HI.X.SX32 R83, R83, R2, 0x2, P6 ;  /* 0x0000000253537211 */ /* 0x000fc400030f16ff */
[-C--:B------:R-:W-:Y:S01]  /*8ae0*/  LEA R86, P6, R87, R3.reuse, 0x2 ;  /* 0x0000000357567211 */ /* 0x080fe200078c10ff */
[----:B------:R-:W-:Y:S01]  /*8af0*/  VIADD R97, R95, UR6 ;  /* 0x000000065f617c36 */ /* 0x000fe20008000000 */
[-C--:B------:R-:W-:Y:S02]  /*8b00*/  LEA.HI.X.SX32 R85, R85, R2.reuse, 0x2, P5 ;  /* 0x0000000255557211 */ /* 0x080fe400028f16ff */
[-C--:B------:R-:W-:Y:S01]  /*8b10*/  LEA R88, P5, R89, R3.reuse, 0x2 ;  /* 0x0000000359587211 */ /* 0x080fe200078a10ff */
[----:B------:R-:W-:Y:S01]  /*8b20*/  VIADD R100, R97, UR6 ;  /* 0x0000000661647c36 */ /* 0x000fe20008000000 */
[-C--:B------:R-:W-:Y:S02]  /*8b30*/  LEA.HI.X.SX32 R87, R87, R2.reuse, 0x2, P6 ;  /* 0x0000000257577211 */ /* 0x080fe400030f16ff */
[-C--:B------:R-:W-:Y:S01]  /*8b40*/  LEA R90, P6, R91, R3.reuse, 0x2 ;  /* 0x000000035b5a7211 */ /* 0x080fe200078c10ff */
[----:B------:R-:W2:Y:S01]  /*8b50*/  @!P0 SYNCS.CCTL.IV [UR10+0x14008] ;  /* 0x01400800ff0089b1 */ /* 0x000ea2000800000a */
[----:B------:R-:W-:Y:S01]  /*8b60*/  LEA.HI.X.SX32 R89, R89, R2, 0x2, P5 ;  /* 0x0000000259597211 */ /* 0x000fe200028f16ff */
[----:B------:R-:W-:Y:S01]  /*8b70*/  NOP ;  /* 0x0000000000007918 */ /* 0x000fe20000000000 */
[----:B------:R-:W-:-:S02]  /*8b80*/  LEA R92, P5, R93, R3, 0x2 ;  /* 0x000000035d5c7211 */ /* 0x000fc400078a10ff */
[-C--:B------:R-:W-:Y:S02]  /*8b90*/  LEA.HI.X.SX32 R91, R91, R2.reuse, 0x2, P6 ;  /* 0x000000025b5b7211 */ /* 0x080fe400030f16ff */
[-C--:B------:R-:W-:Y:S02]  /*8ba0*/  LEA R94, P6, R95, R3.reuse, 0x2 ;  /* 0x000000035f5e7211 */ /* 0x080fe400078c10ff */
[----:B------:R-:W-:Y:S02]  /*8bb0*/  ISETP.LT.AND P0, PT, R0, UR27, !P1 ;  /* 0x0000001b00007c0c */ /* 0x000fe4000cf01270 */
[-C--:B------:R-:W-:Y:S02]  /*8bc0*/  LEA.HI.X.SX32 R93, R93, R2.reuse, 0x2, P5 ;  /* 0x000000025d5d7211 */ /* 0x080fe400028f16ff */
[----:B------:R-:W-:Y:S02]  /*8bd0*/  LEA R96, P5, R97, R3, 0x2 ;  /* 0x0000000361607211 */ /* 0x000fe400078a10ff */
[----:B------:R-:W-:-:S02]  /*8be0*/  LEA.HI.X.SX32 R95, R95, R2, 0x2, P6 ;  /* 0x000000025f5f7211 */ /* 0x000fc400030f16ff */
[C---:B------:R-:W-:Y:S02]  /*8bf0*/  LEA R98, P6, R100.reuse, R3, 0x2 ;  /* 0x0000000364627211 */ /* 0x040fe400078c10ff */
[-C--:B------:R-:W-:Y:S02]  /*8c00*/  LEA.HI.X.SX32 R97, R97, R2.reuse, 0x2, P5 ;  /* 0x0000000261617211 */ /* 0x080fe400028f16ff */
[----:B------:R-:W-:Y:S01]  /*8c10*/  ISETP.LT.AND P5, PT, R99, UR27, !P1 ;  /* 0x0000001b63007c0c */ /* 0x000fe2000cfa1270 */
[----:B-1----:R1:W-:Y:S01]  /*8c20*/  @P0 STG.E desc[UR18][R68.64], R4 ;  /* 0x0000000444000986 */ /* 0x0023e2000c101912 */
[C---:B------:R-:W-:Y:S01]  /*8c30*/  LEA.HI.X.SX32 R99, R100.reuse, R2, 0x2, P6 ;  /* 0x0000000264637211 */ /* 0x040fe200030f16ff */
[----:B------:R-:W-:Y:S01]  /*8c40*/  VIADD R100, R100, UR6 ;  /* 0x0000000664647c36 */ /* 0x000fe20008000000 */
[----:B------:R-:W-:Y:S01]  /*8c50*/  ISETP.LT.AND P6, PT, R101, UR27, !P1 ;  /* 0x0000001b65007c0c */ /* 0x000fe2000cfc1270 */
[----:B------:R-:W-:Y:S01]  /*8c60*/  VIADD R101, R0, 0x7 ;  /* 0x0000000700657836 */ /* 0x000fe20000000000 */
[----:B------:R-:W-:Y:S01]  /*8c70*/  ISETP.LT.AND P0, PT, R102, UR27, !P1 ;  /* 0x0000001b66007c0c */ /* 0x000fe2000cf01270 */
[----:B------:R3:W-:Y:S01]  /*8c80*/  @P4 STG.E desc[UR18][R70.64], R5 ;  /* 0x0000000546004986 */ /* 0x0007e2000c101912 */
[----:B------:R-:W-:-:S02]  /*8c90*/  VIADD R102, R0, 0x8 ;  /* 0x0000000800667836 */ /* 0x000fc40000000000 */
[----:B------:R-:W-:Y:S01]  /*8ca0*/  ISETP.LT.AND P4, PT, R101, UR27, !P1 ;  /* 0x0000001b65007c0c */ /* 0x000fe2000cf81270 */
[C---:B------:R-:W-:Y:S01]  /*8cb0*/  VIADD R101, R0.reuse, 0x9 ;  /* 0x0000000900657836 */ /* 0x040fe20000000000 */
[----:B------:R4:W-:Y:S01]  /*8cc0*/  @P3 STG.E desc[UR18][R72.64], R6 ;  /* 0x0000000648003986 */ /* 0x0009e2000c101912 */
[----:B-1----:R-:W-:Y:S01]  /*8cd0*/  VIADD R4, R0, 0xb ;  /* 0x0000000b00047836 */ /* 0x002fe20000000000 */
[----:B------:R-:W-:Y:S01]  /*8ce0*/  ISETP.LT.AND P3, PT, R102, UR27, !P1 ;  /* 0x0000001b66007c0c */ /* 0x000fe2000cf61270 */
[C---:B------:R-:W-:Y:S01]  /*8cf0*/  VIADD R68, R0.reuse, 0xa ;  /* 0x0000000a00447836 */ /* 0x040fe20000000000 */
[----:B------:R1:W-:Y:S01]  /*8d00*/  @P2 STG.E desc[UR18][R74.64], R7 ;  /* 0x000000074a002986 */ /* 0x0003e2000c101912 */
[----:B------:R-:W-:Y:S01]  /*8d10*/  ISETP.LT.AND P2, PT, R101, UR27, !P1 ;  /* 0x0000001b65007c0c */ /* 0x000fe2000cf41270 */
[----:B---3--:R-:W-:Y:S02]  /*8d20*/  VIADD R5, R0, 0xc ;  /* 0x0000000c00057836 */ /* 0x008fe40000000000 */
[----:B------:R3:W-:Y:S01]  /*8d30*/  @P5 STG.E desc[UR18][R76.64], R8 ;  /* 0x000000084c005986 */ /* 0x0007e2000c101912 */
[----:B------:R-:W-:-:S03]  /*8d40*/  ISETP.LT.AND P5, PT, R68, UR27, !P1 ;  /* 0x0000001b44007c0c */ /* 0x000fc6000cfa1270 */
[----:B------:R5:W-:Y:S01]  /*8d50*/  @P6 STG.E desc[UR18][R78.64], R9 ;  /* 0x000000094e006986 */ /* 0x000be2000c101912 */
[----:B------:R-:W-:Y:S01]  /*8d60*/  ISETP.LT.AND P6, PT, R4, UR27, !P1 ;  /* 0x0000001b04007c0c */ /* 0x000fe2000cfc1270 */
[C---:B------:R-:W-:Y:S02]  /*8d70*/  VIADD R4, R0.reuse, 0xd ;  /* 0x0000000d00047836 */ /* 0x040fe40000000000 */
[----:B------:R1:W-:Y:S01]  /*8d80*/  @P0 STG.E desc[UR18][R80.64], R10 ;  /* 0x0000000a50000986 */ /* 0x0003e2000c101912 */
[----:B------:R-:W-:Y:S01]  /*8d90*/  ISETP.LT.AND P0, PT, R5, UR27, !P1 ;  /* 0x0000001b05007c0c */ /* 0x000fe2000cf01270 */
[----:B------:R-:W-:Y:S02]  /*8da0*/  VIADD R5, R0, 0xe ;  /* 0x0000000e00057836 */ /* 0x000fe40000000000 */
[----:B------:R1:W-:Y:S01]  /*8db0*/  @P4 STG.E desc[UR18][R82.64], R11 ;  /* 0x0000000b52004986 */ /* 0x0003e2000c101912 */
[----:B------:R-:W-:Y:S01]  /*8dc0*/  ISETP.LT.AND P4, PT, R4, UR27, !P1 ;  /* 0x0000001b04007c0c */ /* 0x000fe2000cf81270 */
[----:B------:R-:W-:-:S02]  /*8dd0*/  VIADD R4, R0, 0xf ;  /* 0x0000000f00047836 */ /* 0x000fc40000000000 */
[----:B------:R1:W-:Y:S01]  /*8de0*/  @P3 STG.E desc[UR18][R84.64], R12 ;  /* 0x0000000c54003986 */ /* 0x0003e2000c101912 */
[----:B------:R-:W-:Y:S01]  /*8df0*/  ISETP.LT.AND P3, PT, R5, UR27, !P1 ;  /* 0x0000001b05007c0c */ /* 0x000fe2000cf61270 */
[----:B------:R-:W-:Y:S02]  /*8e00*/  VIADD R5, R0, 0x10 ;  /* 0x0000001000057836 */ /* 0x000fe40000000000 */
[----:B------:R1:W-:Y:S01]  /*8e10*/  @P2 STG.E desc[UR18][R86.64], R13 ;  /* 0x0000000d56002986 */ /* 0x0003e2000c101912 */
[----:B------:R-:W-:Y:S01]  /*8e20*/  ISETP.LT.AND P2, PT, R4, UR27, !P1 ;  /* 0x0000001b04007c0c */ /* 0x000fe2000cf41270 */
[C---:B------:R-:W-:Y:S02]  /*8e30*/  VIADD R4, R0.reuse, 0x11 ;  /* 0x0000001100047836 */ /* 0x040fe40000000000 */
[----:B------:R-:W-:Y:S01]  /*8e40*/  @P5 STG.E desc[UR18][R88.64], R14 ;  /* 0x0000000e58005986 */ /* 0x000fe2000c101912 */
[----:B------:R-:W-:Y:S01]  /*8e50*/  ISETP.LT.AND P5, PT, R5, UR27, !P1 ;  /* 0x0000001b05007c0c */ /* 0x000fe2000cfa1270 */
[----:B------:R-:W-:-:S02]  /*8e60*/  VIADD R5, R0, 0x12 ;  /* 0x0000001200057836 */ /* 0x000fc40000000000 */
[----:B------:R-:W-:Y:S01]  /*8e70*/  @P6 STG.E desc[UR18][R90.64], R15 ;  /* 0x0000000f5a006986 */ /* 0x000fe2000c101912 */
[----:B------:R-:W-:Y:S01]  /*8e80*/  ISETP.LT.AND P6, PT, R4, UR27, !P1 ;  /* 0x0000001b04007c0c */ /* 0x000fe2000cfc1270 */
[C---:B------:R-:W-:Y:S02]  /*8e90*/  VIADD R4, R0.reuse, 0x13 ;  /* 0x0000001300047836 */ /* 0x040fe40000000000 */
[----:B------:R2:W-:Y:S01]  /*8ea0*/  @P0 STG.E desc[UR18][R92.64], R16 ;  /* 0x000000105c000986 */ /* 0x0005e2000c101912 */
[----:B----4-:R-:W-:Y:S01]  /*8eb0*/  VIADD R6, R0, 0x14 ;  /* 0x0000001400067836 */ /* 0x010fe20000000000 */
[----:B------:R-:W-:Y:S01]  /*8ec0*/  ISETP.LT.AND P0, PT, R5, UR27, !P1 ;  /* 0x0000001b05007c0c */ /* 0x000fe2000cf01270 */
[----:B-1----:R-:W-:Y:S01]  /*8ed0*/  VIADD R7, R100, UR6 ;  /* 0x0000000664077c36 */ /* 0x002fe20008000000 */
[----:B------:R-:W-:Y:S01]  /*8ee0*/  @P4 STG.E desc[UR18][R94.64], R17 ;  /* 0x000000115e004986 */ /* 0x000fe2000c101912 */
[----:B------:R-:W-:Y:S01]  /*8ef0*/  ISETP.LT.AND P4, PT, R4, UR27, !P1 ;  /* 0x0000001b04007c0c */ /* 0x000fe2000cf81270 */
[----:B---3--:R-:W-:-:S02]  /*8f00*/  VIADD R8, R0, 0x15 ;  /* 0x0000001500087836 */ /* 0x008fc40000000000 */
[----:B------:R-:W-:Y:S01]  /*8f10*/  @P3 STG.E desc[UR18][R96.64], R18 ;  /* 0x0000001260003986 */ /* 0x000fe2000c101912 */
[CC--:B------:R-:W-:Y:S01]  /*8f20*/  LEA R4, P3, R100.reuse, R3.reuse, 0x2 ;  /* 0x0000000364047211 */ /* 0x0c0fe200078610ff */
[----:B-----5:R-:W-:Y:S02]  /*8f30*/  VIADD R9, R7, UR6 ;  /* 0x0000000607097c36 */ /* 0x020fe40008000000 */
[----:B------:R-:W-:Y:S01]  /*8f40*/  @P2 STG.E desc[UR18][R98.64], R19 ;  /* 0x0000001362002986 */ /* 0x000fe2000c101912 */
[----:B------:R-:W-:Y:S01]  /*8f50*/  LEA.HI.X.SX32 R5, R100, R2, 0x2, P3 ;  /* 0x0000000264057211 */ /* 0x000fe200018f16ff */
[----:B------:R-:W-:Y:S01]  /*8f60*/  VIADD R10, R0, 0x16 ;  /* 0x00000016000a7836 */ /* 0x000fe20000000000 */
[----:B------:R-:W-:Y:S01]  /*8f70*/  ISETP.LT.AND P2, PT, R6, UR27, !P1 ;  /* 0x0000001b06007c0c */ /* 0x000fe2000cf41270 */
[----:B------:R-:W-:Y:S01]  /*8f80*/  VIADD R11, R9, UR6 ;  /* 0x00000006090b7c36 */ /* 0x000fe20008000000 */
[----:B------:R-:W-:Y:S01]  /*8f90*/  LEA R6, P3, R7, R3, 0x2 ;  /* 0x0000000307067211 */ /* 0x000fe200078610ff */
[----:B------:R1:W-:Y:S01]  /*8fa0*/  @P5 STG.E desc[UR18][R4.64], R20 ;  /* 0x0000001404005986 */ /* 0x0003e2000c101912 */
[----:B------:R-:W-:-:S02]  /*8fb0*/  VIADD R12, R0, 0x17 ;  /* 0x00000017000c7836 */ /* 0x000fc40000000000 */
[-C--:B------:R-:W-:Y:S01]  /*8fc0*/  LEA.HI.X.SX32 R7, R7, R2.reuse, 0x2, P3 ;  /* 0x0000000207077211 */ /* 0x080fe200018f16ff */
[----:B------:R-:W-:Y:S01]  /*8fd0*/  VIADD R13, R0, 0x18 ;  /* 0x00000018000d7836 */ /* 0x000fe20000000000 */
[----:B------:R-:W-:Y:S01]  /*8fe0*/  ISETP.LT.AND P3, PT, R8, UR27, !P1 ;  /* 0x0000001b08007c0c */ /* 0x000fe2000cf61270 */
[----:B--2---:R-:W-:Y:S01]  /*8ff0*/  VIADD R16, R0, 0x3e ;  /* 0x0000003e00107836 */ /* 0x004fe20000000000 */
[C---:B------:R-:W-:Y:S01]  /*9000*/  LEA R8, P5, R9.reuse, R3, 0x2 ;  /* 0x0000000309087211 */ /* 0x040fe200078a10ff */
[----:B------:R2:W-:Y:S03]  /*9010*/  @P6 STG.E desc[UR18][R6.64], R21 ;  /* 0x0000001506006986 */ /* 0x0005e6000c101912 */
[----:B------:R-:W-:Y:S01]  /*9020*/  LEA.HI.X.SX32 R9, R9, R2, 0x2, P5 ;  /* 0x0000000209097211 */ /* 0x000fe200028f16ff */
[----:B-1----:R-:W-:Y:S01]  /*9030*/  VIADD R5, R11, UR6 ;  /* 0x000000060b057c36 */ /* 0x002fe20008000000 */
[----:B------:R-:W-:-:S02]  /*9040*/  ISETP.LT.AND P5, PT, R10, UR27, !P1 ;  /* 0x0000001b0a007c0c */ /* 0x000fc4000cfa1270 */
[-C--:B------:R-:W-:Y:S01]  /*9050*/  LEA R10, P6, R11, R3.reuse, 0x2 ;  /* 0x000000030b0a7211 */ /* 0x080fe200078c10ff */
[----:B------:R1:W-:Y:S01]  /*9060*/  @P0 STG.E desc[UR18][R8.64], R22 ;  /* 0x0000001608000986 */ /* 0x0003e2000c101912 */
[----:B------:R-:W-:Y:S01]  /*9070*/  ISETP.LT.AND P0, PT, R12, UR27, !P1 ;  /* 0x0000001b0c007c0c */ /* 0x000fe2000cf01270 */
[----:B------:R-:W-:Y:S01]  /*9080*/  VIADD R12, R5, UR6 ;  /* 0x00000006050c7c36 */ /* 0x000fe20008000000 */
[----:B------:R-:W-:Y:S02]  /*9090*/  LEA.HI.X.SX32 R11, R11, R2, 0x2, P6 ;  /* 0x000000020b0b7211 */ /* 0x000fe400030f16ff */
[----:B------:R-:W-:-:S03]  /*90a0*/  LEA R4, P6, R5, R3, 0x2 ;  /* 0x0000000305047211 */ /* 0x000fc600078c10ff */
[----:B------:R3:W-:Y:S01]  /*90b0*/  @P4 STG.E desc[UR18][R10.64], R23 ;  /* 0x000000170a004986 */ /* 0x0007e2000c101912 */
[-C--:B------:R-:W-:Y:S02]  /*90c0*/  LEA.HI.X.SX32 R5, R5, R2.reuse, 0x2, P6 ;  /* 0x0000000205057211 */ /* 0x080fe400030f16ff */
[-C--:B--2---:R-:W-:Y:S01]  /*90d0*/  LEA R6, P6, R12, R3.reuse, 0x2 ;  /* 0x000000030c067211 */ /* 0x084fe200078c10ff */
[----:B-1----:R-:W-:Y:S01]  /*90e0*/  VIADD R8, R0, 0x19 ;  /* 0x0000001900087836 */ /* 0x002fe20000000000 */
[----:B------:R-:W-:Y:S01]  /*90f0*/  ISETP.LT.AND P4, PT, R13, UR27, !P1 ;  /* 0x0000001b0d007c0c */ /* 0x000fe2000cf81270 */
[C---:B------:R-:W-:Y:S01]  /*9100*/  VIADD R9, R12.reuse, UR6 ;  /* 0x000000060c097c36 */ /* 0x040fe20008000000 */
[-C--:B------:R-:W-:Y:S01]  /*9110*/  LEA.HI.X.SX32 R7, R12, R2.reuse, 0x2, P6 ;  /* 0x000000020c077211 */ /* 0x080fe200030f16ff */
[----:B------:R1:W-:Y:S01]  /*9120*/  @P2 STG.E desc[UR18][R4.64], R24 ;  /* 0x0000001804002986 */ /* 0x0003e2000c101912 */
[----:B------:R-:W-:Y:S01]  /*9130*/  ISETP.LT.AND P2, PT, R8, UR27, !P1 ;  /* 0x0000001b08007c0c */ /* 0x000fe2000cf41270 */
[C---:B------:R-:W-:Y:S01]  /*9140*/  VIADD R12, R0.reuse, 0x1a ;  /* 0x0000001a000c7836 */ /* 0x040fe20000000000 */
[C---:B------:R-:W-:Y:S01]  /*9150*/  LEA R8, P6, R9.reuse, R3, 0x2 ;  /* 0x0000000309087211 */ /* 0x040fe200078c10ff */
[C---:B---3--:R-:W-:Y:S01]  /*9160*/  VIADD R11, R9.reuse, UR6 ;  /* 0x00000006090b7c36 */ /* 0x048fe20008000000 */
[----:B------:R2:W-:Y:S01]  /*9170*/  @P3 STG.E desc[UR18][R6.64], R25 ;  /* 0x0000001906003986 */ /* 0x0005e2000c101912 */
[----:B------:R-:W-:Y:S01]  /*9180*/  VIADD R13, R0, 0x1b ;  /* 0x0000001b000d7836 */ /* 0x000fe20000000000 */
[----:B------:R-:W-:-:S02]  /*9190*/  LEA.HI.X.SX32 R9, R9, R2, 0x2, P6 ;  /* 0x0000000209097211 */ /* 0x000fc400030f16ff */
[----:B------:R-:W-:Y:S01]  /*91a0*/  ISETP.LT.AND P3, PT, R12, UR27, !P1 ;  /* 0x0000001b0c007c0c */ /* 0x000fe2000cf61270 */
[C---:B------:R-:W-:Y:S01]  /*91b0*/  VIADD R12, R11.reuse, UR6 ;  /* 0x000000060b0c7c36 */ /* 0x040fe20008000000 */
[-C--:B------:R-:W-:Y:S01]  /*91c0*/  LEA R10, P6, R11, R3.reuse, 0x2 ;  /* 0x000000030b0a7211 */ /* 0x080fe200078c10ff */
[----:B------:R3:W-:Y:S01]  /*91d0*/  @P5 STG.E desc[UR18][R8.64], R26 ;  /* 0x0000001a08005986 */ /* 0x0007e2000c101912 */
[----:B------:R-:W-:Y:S01]  /*91e0*/  ISETP.LT.AND P5, PT, R13, UR27, !P1 ;  /* 0x0000001b0d007c0c */ /* 0x000fe2000cfa1270 */
[----:B------:R-:W-:Y:S01]  /*91f0*/  VIADD R13, R0, 0x1e ;  /* 0x0000001e000d7836 */ /* 0x000fe20000000000 */
[-C--:B------:R-:W-:Y:S02]  /*9200*/  LEA.HI.X.SX32 R11, R11, R2.reuse, 0x2, P6 ;  /* 0x000000020b0b7211 */ /* 0x080fe400030f16ff */
[-C--:B-1----:R-:W-:Y:S01]  /*9210*/  LEA R4, P6, R12, R3.reuse, 0x2 ;  /* 0x000000030c047211 */ /* 0x082fe200078c10ff */
[----:B--2---:R-:W-:Y:S02]  /*9220*/  VIADD R6, R0, 0x1c ;  /* 0x0000001c00067836 */ /* 0x004fe40000000000 */
[C---:B------:R-:W-:Y:S01]  /*9230*/  VIADD R7, R12.reuse, UR6 ;  /* 0x000000060c077c36 */ /* 0x040fe20008000000 */
[-C--:B------:R-:W-:Y:S01]  /*9240*/  LEA.HI.X.SX32 R5, R12, R2.reuse, 0x2, P6 ;  /* 0x000000020c057211 */ /* 0x080fe200030f16ff */
[----:B------:R1:W-:Y:S01]  /*9250*/  @P0 STG.E desc[UR18][R10.64], R27 ;  /* 0x0000001b0a000986 */ /* 0x0003e2000c101912 */
[----:B------:R-:W-:Y:S01]  /*9260*/  ISETP.LT.AND P0, PT, R6, UR27, !P1 ;  /* 0x0000001b06007c0c */ /* 0x000fe2000cf01270 */
[----:B------:R-:W-:Y:S01]  /*9270*/  VIADD R12, R0, 0x1d ;  /* 0x0000001d000c7836 */ /* 0x000fe20000000000 */
[C---:B------:R-:W-:Y:S01]  /*9280*/  LEA R6, P6, R7.reuse, R3, 0x2 ;  /* 0x0000000307067211 */ /* 0x040fe200078c10ff */
[C---:B---3--:R-:W-:Y:S01]  /*9290*/  VIADD R9, R7.reuse, UR6 ;  /* 0x0000000607097c36 */ /* 0x048fe20008000000 */
[----:B------:R2:W-:Y:S02]  /*92a0*/  @P4 STG.E desc[UR18][R4.64], R28 ;  /* 0x0000001c04004986 */ /* 0x0005e4000c101912 */
        /* <DEDUP_REMOVED lines=185> */
[----:B------:R-:W-:Y:S02]  /*9e40*/  ISETP.LT.AND P2, PT, R13, UR27, !P1 ;  /* 0x0000001b0d007c0c */ /* 0x000fe4000cf41270 */
[-C--:B------:R-:W-:Y:S02]  /*9e50*/  LEA.HI.X.SX32 R5, R5, R2.reuse, 0x2, P6 ;  /* 0x0000000205057211 */ /* 0x080fe400030f16ff */
[CC--:B-1----:R-:W-:Y:S01]  /*9e60*/  LEA R6, P6, R12.reuse, R3.reuse, 0x2 ;  /* 0x000000030c067211 */ /* 0x0c2fe200078c10ff */
[----:B--2---:R-:W-:Y:S02]  /*9e70*/  VIADD R9, R12, UR6 ;  /* 0x000000060c097c36 */ /* 0x004fe40008000000 */
[----:B------:R-:W-:Y:S01]  /*9e80*/  VIADD R8, R0, 0x3d ;  /* 0x0000003d00087836 */ /* 0x000fe20000000000 */
[----:B------:R-:W-:Y:S01]  /*9e90*/  LEA.HI.X.SX32 R7, R12, R2, 0x2, P6 ;  /* 0x000000020c077211 */ /* 0x000fe200030f16ff */
[C---:B------:R-:W-:Y:S01]  /*9ea0*/  VIADD R12, R9.reuse, UR6 ;  /* 0x00000006090c7c36 */ /* 0x040fe20008000000 */
[----:B------:R1:W-:Y:S02]  /*9eb0*/  @P3 STG.E desc[UR18][R4.64], R60 ;  /* 0x0000003c04003986 */ /* 0x0003e4000c101912 */
[----:B------:R-:W-:Y:S01]  /*9ec0*/  ISETP.LT.AND P3, PT, R8, UR27, !P1 ;  /* 0x0000001b08007c0c */ /* 0x000fe2000cf61270 */
[----:B------:R-:W-:Y:S01]  /*9ed0*/  VIADD R13, R12, UR6 ;  /* 0x000000060c0d7c36 */ /* 0x000fe20008000000 */
[----:B------:R2:W-:Y:S01]  /*9ee0*/  @P5 STG.E desc[UR18][R6.64], R61 ;  /* 0x0000003d06005986 */ /* 0x0005e2000c101912 */
[----:B------:R-:W-:-:S02]  /*9ef0*/  LEA R8, P5, R9, R3, 0x2 ;  /* 0x0000000309087211 */ /* 0x000fc400078a10ff */
[CC--:B---3--:R-:W-:Y:S01]  /*9f00*/  LEA R10, P6, R12.reuse, R3.reuse, 0x2 ;  /* 0x000000030c0a7211 */ /* 0x0c8fe200078c10ff */
[----:B------:R-:W-:Y:S01]  /*9f10*/  VIADD R14, R13, UR6 ;  /* 0x000000060d0e7c36 */ /* 0x000fe20008000000 */
[-C--:B------:R-:W-:Y:S02]  /*9f20*/  LEA.HI.X.SX32 R9, R9, R2.reuse, 0x2, P5 ;  /* 0x0000000209097211 */ /* 0x080fe400028f16ff */
[-C--:B------:R-:W-:Y:S01]  /*9f30*/  LEA.HI.X.SX32 R11, R12, R2.reuse, 0x2, P6 ;  /* 0x000000020c0b7211 */ /* 0x080fe200030f16ff */
[C---:B------:R-:W-:Y:S01]  /*9f40*/  VIADD R15, R14.reuse, UR6 ;  /* 0x000000060e0f7c36 */ /* 0x040fe20008000000 */
[CC--:B-1----:R-:W-:Y:S01]  /*9f50*/  LEA R4, P5, R13.reuse, R3.reuse, 0x2 ;  /* 0x000000030d047211 */ /* 0x0c2fe200078a10ff */
[----:B------:R1:W-:Y:S01]  /*9f60*/  @P0 STG.E desc[UR18][R8.64], R62 ;  /* 0x0000003e08000986 */ /* 0x0003e2000c101912 */
[-C--:B------:R-:W-:Y:S01]  /*9f70*/  LEA R12, P6, R14, R3.reuse, 0x2 ;  /* 0x000000030e0c7211 */ /* 0x080fe200078c10ff */
[----:B--2---:R-:W-:Y:S01]  /*9f80*/  VIADD R7, R0, 0x3f ;  /* 0x0000003f00077836 */ /* 0x004fe20000000000 */
[-C--:B------:R-:W-:Y:S01]  /*9f90*/  LEA.HI.X.SX32 R5, R13, R2.reuse, 0x2, P5 ;  /* 0x000000020d057211 */ /* 0x080fe200028f16ff */
[C---:B------:R-:W-:Y:S01]  /*9fa0*/  VIADD R0, R15.reuse, UR6 ;  /* 0x000000060f007c36 */ /* 0x040fe20008000000 */
[----:B------:R-:W-:Y:S01]  /*9fb0*/  LEA.HI.X.SX32 R13, R14, R2, 0x2, P6 ;  /* 0x000000020e0d7211 */ /* 0x000fe200030f16ff */
[----:B------:R1:W-:Y:S01]  /*9fc0*/  @P4 STG.E desc[UR18][R10.64], R63 ;  /* 0x0000003f0a004986 */ /* 0x0003e2000c101912 */
[----:B------:R-:W-:-:S02]  /*9fd0*/  LEA R6, P6, R15, R3, 0x2 ;  /* 0x000000030f067211 */ /* 0x000fc400078c10ff */
[----:B------:R-:W-:Y:S01]  /*9fe0*/  ISETP.LT.AND P5, PT, R16, UR27, !P1 ;  /* 0x0000001b10007c0c */ /* 0x000fe2000cfa1270 */
[----:B------:R1:W-:Y:S01]  /*9ff0*/  @P2 STG.E desc[UR18][R4.64], R64 ;  /* 0x0000004004002986 */ /* 0x0003e2000c101912 */
[----:B------:R-:W-:Y:S02]  /*a000*/  ISETP.LT.AND P1, PT, R7, UR27, !P1 ;  /* 0x0000001b07007c0c */ /* 0x000fe4000cf21270 */
[----:B------:R-:W-:Y:S01]  /*a010*/  LEA.HI.X.SX32 R7, R15, R2, 0x2, P6 ;  /* 0x000000020f077211 */ /* 0x000fe200030f16ff */
[----:B------:R1:W-:Y:S01]  /*a020*/  @P3 STG.E desc[UR18][R12.64], R65 ;  /* 0x000000410c003986 */ /* 0x0003e2000c101912 */
[----:B------:R-:W-:-:S04]  /*a030*/  LEA R14, P6, R0, R3, 0x2 ;  /* 0x00000003000e7211 */ /* 0x000fc800078c10ff */
[----:B------:R-:W-:-:S03]  /*a040*/  LEA.HI.X.SX32 R15, R0, R2, 0x2, P6 ;  /* 0x00000002000f7211 */ /* 0x000fc600030f16ff */
[----:B------:R1:W-:Y:S04]  /*a050*/  @P5 STG.E desc[UR18][R6.64], R66 ;  /* 0x0000004206005986 */ /* 0x0003e8000c101912 */
[----:B------:R1:W-:Y:S01]  /*a060*/  @P1 STG.E desc[UR18][R14.64], R67 ;  /* 0x000000430e001986 */ /* 0x0003e2000c101912 */
[----:B------:R-:W-:Y:S06]  /*a070*/  BAR.SYNC.DEFER_BLOCKING 0x0 ;  /* 0x0000000000007b1d */ /* 0x000fec0000010000 */
[----:B------:R-:W-:Y:S05]  /*a080*/  BRA.U UP0, `(.L_x_14) ;  /* 0x0000000100a07547 */ /* 0x000fea000b800000 */
[----:B------:R-:W2:Y:S01]  /*a090*/  S2UR UR5, SR_CgaCtaId ;  /* 0x00000000000579c3 */ /* 0x000ea20000008800 */
[----:B------:R-:W-:Y:S01]  /*a0a0*/  NOP ;  /* 0x0000000000007918 */ /* 0x000fe20000000000 */
[----:B------:R-:W-:Y:S01]  /*a0b0*/  UMOV UR4, 0x50 ;  /* 0x0000005000047882 */ /* 0x000fe20000000000 */
[----:B------:R-:W-:Y:S02]  /*a0c0*/  IMAD.U32 R0, RZ, RZ, UR20 ;  /* 0x00000014ff007e24 */ /* 0x000fe4000f8e00ff */
[----:B------:R-:W-:Y:S02]  /*a0d0*/  IMAD.MOV.U32 R3, RZ, RZ, 0xf ;  /* 0x0000000fff037424 */ /* 0x000fe400078e00ff */
[----:B-1----:R-:W-:Y:S01]  /*a0e0*/  IMAD.MOV.U32 R7, RZ, RZ, 0x1 ;  /* 0x00000001ff077424 */ /* 0x002fe200078e00ff */
[----:B------:R-:W-:-:S04]  /*a0f0*/  LOP3.LUT R0, R0, 0xffff, RZ, 0xc0, !PT ;  /* 0x0000ffff00007812 */ /* 0x000fc800078ec0ff */
[----:B------:R-:W-:-:S05]  /*a100*/  SHF.R.U32.HI R0, RZ, 0x5, R0 ;  /* 0x00000005ff007819 */ /* 0x000fca0000011600 */
[----:B------:R-:W-:Y:S01]  /*a110*/  VIADD R2, R0, 0x10 ;  /* 0x0000001000027836 */ /* 0x000fe20000000000 */
[----:B------:R-:W-:Y:S01]  /*a120*/  SHF.L.U32 R0, R3, R0, RZ ;  /* 0x0000000003007219 */ /* 0x000fe200000006ff */
[----:B--2---:R-:W-:-:S03]  /*a130*/  ULEA UR6, UR5, UR4, 0x18 ;  /* 0x0000000405067291 */ /* 0x004fc6000f8ec0ff */
[----:B------:R-:W-:-:S04]  /*a140*/  SHF.L.U32 R3, R7, R2, RZ ;  /* 0x0000000207037219 */ /* 0x000fc800000006ff */
[----:B------:R-:W-:Y:S02]  /*a150*/  LOP3.LUT R0, R3, R0, RZ, 0xfc, !PT ;  /* 0x0000000003007212 */ /* 0x000fe400078efcff */
[----:B------:R-:W1:Y:S02]  /*a160*/  LDS R5, [UR6] ;  /* 0x00000006ff057984 */ /* 0x000e640008000800 */
[C---:B------:R-:W-:Y:S02]  /*a170*/  LOP3.LUT R2, R0.reuse, 0xffff, RZ, 0xc0, !PT ;  /* 0x0000ffff00027812 */ /* 0x040fe400078ec0ff */
[----:B-1----:R-:W-:-:S04]  /*a180*/  LOP3.LUT R3, R0, 0xffff, R5, 0x80, !PT ;  /* 0x0000ffff00037812 */ /* 0x002fc800078e8005 */
[----:B------:R-:W-:-:S13]  /*a190*/  ISETP.NE.AND P0, PT, R3, R2, PT ;  /* 0x000000020300720c */ /* 0x000fda0003f05270 */
[----:B------:R-:W-:Y:S05]  /*a1a0*/  @P0 BRA `(.L_x_15) ;  /* 0x0000000000500947 */ /* 0x000fea0003800000 */
[----:B------:R-:W-:Y:S02]  /*a1b0*/  SHF.R.U32.HI R5, RZ, 0x10, R5 ;  /* 0x00000010ff057819 */ /* 0x000fe40000011605 */
[----:B------:R-:W-:-:S04]  /*a1c0*/  SHF.R.U32.HI R2, RZ, 0x10, R0 ;  /* 0x00000010ff027819 */ /* 0x000fc80000011600 */
[----:B------:R-:W-:-:S04]  /*a1d0*/  LOP3.LUT R5, R5, R2, RZ, 0xc0, !PT ;  /* 0x0000000205057212 */ /* 0x000fc800078ec0ff */
[----:B------:R-:W-:-:S13]  /*a1e0*/  ISETP.NE.AND P0, PT, R5, R2, PT ;  /* 0x000000020500720c */ /* 0x000fda0003f05270 */
[----:B------:R-:W-:Y:S05]  /*a1f0*/  @P0 BRA `(.L_x_16) ;  /* 0x0000000000300947 */ /* 0x000fea0003800000 */
[----:B------:R-:W-:Y:S01]  /*a200*/  R2UR UR4, R0 ;  /* 0x00000000000472ca */ /* 0x000fe200000e0000 */
[----:B------:R-:W-:Y:S01]  /*a210*/  VOTEU.ANY UR5, UPT, PT ;  /* 0x0000000000057886 */ /* 0x000fe200038e0100 */
[----:B------:R-:W1:Y:S01]  /*a220*/  S2R R0, SR_LANEID ;  /* 0x0000000000007919 */ /* 0x000e620000000000 */
[----:B------:R-:W-:-:S10]  /*a230*/  UFLO.U32 UR5, UR5 ;  /* 0x00000005000572bd */ /* 0x000fd400080e0000 */
[----:B------:R-:W-:-:S06]  /*a240*/  ULOP3.LUT UR4, URZ, UR4, URZ, 0x33, !UPT ;  /* 0x00000004ff047292 */ /* 0x000fcc000f8e33ff */
[----:B------:R-:W-:-:S04]  /*a250*/  IMAD.U32 R2, RZ, RZ, UR4 ;  /* 0x00000004ff027e24 */ /* 0x000fc8000f8e00ff */
[----:B------:R-:W2:Y:S02]  /*a260*/  REDUX UR7, R2 ;  /* 0x00000000020773c4 */ /* 0x000ea40000000000 */
[----:B------:R3:W-:Y:S01]  /*a270*/  UTCATOMSWS.AND URZ, UR4 ;  /* 0x0000000400ff79e3 */ /* 0x0007e20008000000 */
[----:B-1----:R-:W-:Y:S01]  /*a280*/  ISETP.EQ.U32.AND P0, PT, R0, UR5, PT ;  /* 0x0000000500007c0c */ /* 0x002fe2000bf02070 */
[----:B--2---:R-:W-:-:S12]  /*a290*/  IMAD.U32 R0, RZ, RZ, UR7 ;  /* 0x00000007ff007e24 */ /* 0x004fd8000f8e00ff */
[----:B------:R3:W-:Y:S01]  /*a2a0*/  @P0 ATOMS.AND RZ, [UR6], R0 ;  /* 0x00000000ffff098c */ /* 0x0007e2000a800006 */
[----:B------:R-:W-:Y:S05]  /*a2b0*/  BRA `(.L_x_14) ;  /* 0x0000000000147947 */ /* 0x000fea0003800000 */
.L_x_16:
[----:B------:R-:W-:-:S07]  /*a2c0*/  MOV R2, 0xa2e0 ;  /* 0x0000a2e000027802 */ /* 0x000fce0000000f00 */
[----:B------:R-:W-:Y:S05]  /*a2d0*/  CALL.REL.NOINC `($__internal_0_$__cuda_sm10x_tcgen05_guardrail_trap_col_being_dealloced_not_returned_by_alloc) ;  /* 0x00000000002c7944 */ /* 0x000fea0003c00000 */
[----:B------:R-:W-:Y:S05]  /*a2e0*/  BRA `(.L_x_14) ;  /* 0x0000000000087947 */ /* 0x000fea0003800000 */
.L_x_15:
[----:B------:R-:W-:-:S07]  /*a2f0*/  MOV R2, 0xa310 ;  /* 0x0000a31000027802 */ /* 0x000fce0000000f00 */
[----:B------:R-:W-:Y:S05]  /*a300*/  CALL.REL.NOINC `($__internal_2_$__cuda_sm10x_tcgen05_guardrail_trap_unallocated_columns_being_dealloced) ;  /* 0x0000000000387944 */ /* 0x000fea0003c00000 */
.L_x_14:
[----:B------:R-:W-:Y:S01]  /*a310*/  NOP ;  /* 0x0000000000007918 */ /* 0x000fe20000000000 */
[----:B---3--:R-:W-:Y:S05]  /*a320*/  EXIT ;  /* 0x000000000000794d */ /* 0x008fea0003800000 */
.L_x_9:
[----:B------:R-:W1:Y:S02]  /*a330*/  SYNCS.PHASECHK.TRANS64.TRYWAIT P1, [UR12], R5 ;  /* 0x00000005ff0075a7 */ /* 0x000e64000802110c */
[----:B-1----:R-:W-:Y:S05]  /*a340*/  @!P1 BRA `(.L_x_9) ;  /* 0xfffffffc00f89947 */ /* 0x002fea000383ffff */
[----:B------:R-:W-:Y:S05]  /*a350*/  BRA `(.L_x_17) ;  /* 0xffffffcc00607947 */ /* 0x000fea000383ffff */
.L_x_13:
[----:B------:R-:W1:Y:S02]  /*a360*/  SYNCS.PHASECHK.TRANS64.TRYWAIT P6, [UR12], R8 ;  /* 0x00000008ff0075a7 */ /* 0x000e6400080c110c */
[----:B-1----:R-:W-:Y:S05]  /*a370*/  @!P6 BRA `(.L_x_13) ;  /* 0xfffffffc00f8e947 */ /* 0x002fea000383ffff */
[----:B------:R-:W-:Y:S05]  /*a380*/  BRA `(.L_x_12) ;  /* 0xffffffe400487947 */ /* 0x000fea000383ffff */
        .weak           $__internal_0_$__cuda_sm10x_tcgen05_guardrail_trap_col_being_dealloced_not_returned_by_alloc
        .type           $__internal_0_$__cuda_sm10x_tcgen05_guardrail_trap_col_being_dealloced_not_returned_by_alloc,@function
        .size           $__internal_0_$__cuda_sm10x_tcgen05_guardrail_trap_col_being_dealloced_not_returned_by_alloc,($__internal_1_$__cuda_sm10x_tcgen05_guardrail_trap_phase_invalid_during_alloc - $__internal_0_$__cuda_sm10x_tcgen05_guardrail_trap_col_being_dealloced_not_returned_by_alloc)
$__internal_0_$__cuda_sm10x_tcgen05_guardrail_trap_col_being_dealloced_not_returned_by_alloc:
[----:B------:R-:W-:Y:S05]  /*a390*/  BPT.TRAP 0x1 ;  /* 0x000000040000795c */ /* 0x000fea0000300000 */
[----:B------:R-:W-:-:S04]  /*a3a0*/  IMAD.MOV.U32 R3, RZ, RZ, 0x0 ;  /* 0x00000000ff037424 */ /* 0x000fc800078e00ff */
[----:B------:R-:W-:Y:S05]  /*a3b0*/  RET.REL.NODEC R2 `(matmul_kernel) ;  /* 0xffffff5c02107950 */ /* 0x000fea0003c3ffff */
        .weak           $__internal_1_$__cuda_sm10x_tcgen05_guardrail_trap_phase_invalid_during_alloc
        .type           $__internal_1_$__cuda_sm10x_tcgen05_guardrail_trap_phase_invalid_during_alloc,@function
        .size           $__internal_1_$__cuda_sm10x_tcgen05_guardrail_trap_phase_invalid_during_alloc,($__internal_2_$__cuda_sm10x_tcgen05_guardrail_trap_unallocated_columns_being_dealloced - $__internal_1_$__cuda_sm10x_tcgen05_guardrail_trap_phase_invalid_during_alloc)
$__internal_1_$__cuda_sm10x_tcgen05_guardrail_trap_phase_invalid_during_alloc:
[----:B------:R-:W-:Y:S05]  /*a3c0*/  BPT.TRAP 0x1 ;  /* 0x000000040000795c */ /* 0x000fea0000300000 */
[----:B------:R-:W-:-:S04]  /*a3d0*/  IMAD.MOV.U32 R3, RZ, RZ, 0x0 ;  /* 0x00000000ff037424 */ /* 0x000fc800078e00ff */
[----:B------:R-:W-:Y:S05]  /*a3e0*/  RET.REL.NODEC R2 `(matmul_kernel) ;  /* 0xffffff5c02047950 */ /* 0x000fea0003c3ffff */
        .weak           $__internal_2_$__cuda_sm10x_tcgen05_guardrail_trap_unallocated_columns_being_dealloced
        .type           $__internal_2_$__cuda_sm10x_tcgen05_guardrail_trap_unallocated_columns_being_dealloced,@function
        .size           $__internal_2_$__cuda_sm10x_tcgen05_guardrail_trap_unallocated_columns_being_dealloced,(.L_x_21 - $__internal_2_$__cuda_sm10x_tcgen05_guardrail_trap_unallocated_columns_being_dealloced)
$__internal_2_$__cuda_sm10x_tcgen05_guardrail_trap_unallocated_columns_being_dealloced:
[----:B------:R-:W-:Y:S05]  /*a3f0*/  BPT.TRAP 0x1 ;  /* 0x000000040000795c */ /* 0x000fea0000300000 */
[----:B------:R-:W-:-:S04]  /*a400*/  IMAD.MOV.U32 R3, RZ, RZ, 0x0 ;  /* 0x00000000ff037424 */ /* 0x000fc800078e00ff */
[----:B------:R-:W-:Y:S05]  /*a410*/  RET.REL.NODEC R2 `(matmul_kernel) ;  /* 0xffffff5802f87950 */ /* 0x000fea0003c3ffff */
.L_x_18:
[----:B------:R-:W-:-:S00]  /*a420*/  BRA `(.L_x_18) ;  /* 0xfffffffc00fc7947 */ /* 0x000fc0000383ffff */
[----:B------:R-:W-:-:S00]  /*a430*/  NOP ;  /* 0x0000000000007918 */ /* 0x000fc00000000000 */
        /* <DEDUP_REMOVED lines=12> */
.L_x_21:


//--------------------- .nv.shared.matmul_kernel  --------------------------
	.section	.nv.shared.matmul_kernel,"aw",@nobits
	.sectionflags	@""
	.align	16
	.zero		1024


//--------------------- .nv.shared.reserved.0     --------------------------
	.section	.nv.shared.reserved.0,"aw",@nobits
	.align	8
	.weak		__nv_reservedSMEM_offset_0_alias
	.size		__nv_reservedSMEM_offset_0_alias, 0, 64
	.other		__nv_reservedSMEM_offset_0_alias,@"STO_CUDA_RESERVED_SHARED STV_DEFAULT"
__nv_reservedSMEM_offset_0_alias:
	.zero		0
.nv.shared.reserved.0:
	.zero		64
	.weak		__nv_reservedSMEM_allocation_phase
	.type		__nv_reservedSMEM_allocation_phase,@object
	.size		__nv_reservedSMEM_allocation_phase,(.L_0 - __nv_reservedSMEM_allocation_phase)
__nv_reservedSMEM_allocation_phase:
	.zero		1
.L_0:
	.zero		7
	.weak		__nv_reservedSMEM_devtool_atexit_pc
	.type		__nv_reservedSMEM_devtool_atexit_pc,@object
	.size		__nv_reservedSMEM_devtool_atexit_pc,(__nv_reservedSMEM_allocation_mask - __nv_reservedSMEM_devtool_atexit_pc)
__nv_reservedSMEM_devtool_atexit_pc:
	.zero		8
	.weak		__nv_reservedSMEM_allocation_mask
	.type		__nv_reservedSMEM_allocation_mask,@object
	.size		__nv_reservedSMEM_allocation_mask,(.L_2 - __nv_reservedSMEM_allocation_mask)
__nv_reservedSMEM_allocation_mask:
	.zero		4
.L_2:


//--------------------- .nv.constant0.matmul_kernel --------------------------
	.section	.nv.constant0.matmul_kernel,"a",@progbits
	.sectionflags	@""
	.align	4
.nv.constant0.matmul_kernel:
	.zero		976


//--------------------- SYMBOLS --------------------------

	.type		.nv.reservedSmem.offset0,@object
	.size		.nv.reservedSmem.offset0,0x4
	.type		.nv.reservedSmem.cap,@object
	.size		.nv.reservedSmem.cap,0x4
